// auto-generated by cutlass_sweep.gemm — config: {"arch": "sm_90", "cluster_m": 1, "cluster_n": 1, "dtype": "e5m2", "dtype_b": "e5m2", "layout": "nt", "stages": 3, "tile_k": 64, "tile_m": 256, "tile_n": 64}
#include "cutlass/cutlass.h"
#include "cutlass/gemm/collective/collective_builder.hpp"
#include "cutlass/gemm/device/gemm_universal_adapter.h"
#include "cutlass/gemm/kernel/gemm_universal.hpp"
#include "cutlass/epilogue/collective/collective_builder.hpp"

using ElemA = cutlass::float_e5m2_t;
using ElemB = cutlass::float_e5m2_t;
using ElemCD = cutlass::float_e5m2_t;
using Acc  = float;
using TileShape    = cute::Shape<cute::_256, cute::_64, cute::_64>;
using ClusterShape = cute::Shape<cute::_1, cute::_1, cute::_1>;

using CollectiveEpilogue = typename cutlass::epilogue::collective::CollectiveBuilder<
    cutlass::arch::Sm90, cutlass::arch::OpClassTensorOp,
    TileShape, ClusterShape,
    cutlass::epilogue::collective::EpilogueTileAuto,
    Acc, Acc,
    ElemCD, cutlass::layout::RowMajor, 128 / cutlass::sizeof_bits<ElemCD>::value,
    ElemCD, cutlass::layout::RowMajor, 128 / cutlass::sizeof_bits<ElemCD>::value,
    cutlass::epilogue::collective::EpilogueScheduleAuto
  >::CollectiveOp;

using CollectiveMainloop = typename cutlass::gemm::collective::CollectiveBuilder<
    cutlass::arch::Sm90, cutlass::arch::OpClassTensorOp,
    ElemA, cutlass::layout::RowMajor, 128 / cutlass::sizeof_bits<ElemA>::value,
    ElemB, cutlass::layout::ColumnMajor, 128 / cutlass::sizeof_bits<ElemB>::value,
    Acc,
    TileShape, ClusterShape,
    cutlass::gemm::collective::StageCount<3>,
    cutlass::gemm::collective::KernelScheduleAuto
  >::CollectiveOp;

using GemmKernel = cutlass::gemm::kernel::GemmUniversal<
    cute::Shape<int,int,int,int>,
    CollectiveMainloop,
    CollectiveEpilogue
>;
using Gemm = cutlass::gemm::device::GemmUniversalAdapter<GemmKernel>;

// Force the device kernel symbol into the cubin without needing a host main.
auto* _anchor = &cutlass::device_kernel<GemmKernel>;


// ===== COMPILED SASS (sm_90a) =====

	.target	sm_90a

	.elftype	@"ET_EXEC"


//--------------------- .note.nv.tkinfo           --------------------------
	.section	.note.nv.tkinfo,"",@"SHT_NOTE"
	.sectionflags	@"SHF_NOTE_NV_TKINFO"
	.tkinfo
        /*0018*/ 	.word	0x00000002
        /*0030*/ 	.string	""
        /*0030*/ 	.string	"ptxas"
        /*0030*/ 	.string	"Cuda compilation tools, release 13.0, V13.0.88"
        /*0030*/ 	.string	"Build cuda_13.0.r13.0/compiler.36424714_0"
        /*0030*/ 	.string	"-arch sm_90a -m 64 "



//--------------------- .note.nv.cuinfo           --------------------------
	.section	.note.nv.cuinfo,"",@"SHT_NOTE"
	.sectionflags	@"SHF_NOTE_NV_CUINFO"
        /*0018*/ 	.short	0x0002
        /*001a*/ 	.short	0x005a
        /*001c*/ 	.short	0x0082
	.zero		2


//--------------------- .nv.info                  --------------------------
	.section	.nv.info,"",@"SHT_CUDA_INFO"
	.align	4


	//----- nvinfo : EIATTR_REGCOUNT
	.align		4
        /*0000*/ 	.byte	0x04, 0x2f
        /*0002*/ 	.short	(.L_12 - .L_11)
	.align		4
.L_11:
        /*0004*/ 	.word	index@(_ZN7cutlass13device_kernelINS_4gemm6kernel13GemmUniversalIN4cute5tupleIJiiiiEEENS1_10collective13CollectiveMmaINS1_37MainloopSm90TmaGmmaWarpSpecializedFP8ILi3ENS5_IJNS4_1CILi1EEESB_SB_EEENS1_35KernelTmaWarpSpecializedCooperativeEEENS5_IJNSA_ILi256EEENSA_ILi64EEESG_EEENS_12float_e5m2_tENS5_IJlSB_lEEESI_SJ_NS4_8TiledMMAINS4_8MMA_AtomIJNS4_4SM904GMMA30MMA_64x64x32_F32E5M2E5M2_SS_TNILNSN_7ScaleInE1ELSP_1EEEEEENS4_6LayoutINS5_IJNSA_ILi2EEESB_SB_EEENS5_IJSB_NSA_ILi0EEESV_EEEEENS5_IJNS4_10UnderscoreESY_SY_EEEEENS4_13SM90_TMA_LOADENS4_14ComposedLayoutINS4_7SwizzleILi2ELi4ELi3EEENS4_18smem_ptr_flag_bitsILi8EEENSS_INS5_IJNSA_ILi8EEESG_EEENS5_IJSG_SB_EEEEEEEvNS4_8identityES11_S1B_vS1C_EENS_8epilogue10collective6detail29Sm90TmaWarpSpecializedAdapterINS1F_15DefaultEpilogueISI_SJ_SJ_NS1E_6thread17LinearCombinationISI_Li1EffLNS1J_9ScaleType4KindE0ELNS_15FloatRoundStyleE2ESI_EENS1_15EpilogueDefaultEEEEEvvEEEEvNT_6ParamsE)
        /*0008*/ 	.word	0x000000a8


	//----- nvinfo : EIATTR_FRAME_SIZE
	.align		4
.L_12:
        /*000c*/ 	.byte	0x04, 0x11
        /*000e*/ 	.short	(.L_14 - .L_13)
	.align		4
.L_13:
        /*0010*/ 	.word	index@(_ZN7cutlass13device_kernelINS_4gemm6kernel13GemmUniversalIN4cute5tupleIJiiiiEEENS1_10collective13CollectiveMmaINS1_37MainloopSm90TmaGmmaWarpSpecializedFP8ILi3ENS5_IJNS4_1CILi1EEESB_SB_EEENS1_35KernelTmaWarpSpecializedCooperativeEEENS5_IJNSA_ILi256EEENSA_ILi64EEESG_EEENS_12float_e5m2_tENS5_IJlSB_lEEESI_SJ_NS4_8TiledMMAINS4_8MMA_AtomIJNS4_4SM904GMMA30MMA_64x64x32_F32E5M2E5M2_SS_TNILNSN_7ScaleInE1ELSP_1EEEEEENS4_6LayoutINS5_IJNSA_ILi2EEESB_SB_EEENS5_IJSB_NSA_ILi0EEESV_EEEEENS5_IJNS4_10UnderscoreESY_SY_EEEEENS4_13SM90_TMA_LOADENS4_14ComposedLayoutINS4_7SwizzleILi2ELi4ELi3EEENS4_18smem_ptr_flag_bitsILi8EEENSS_INS5_IJNSA_ILi8EEESG_EEENS5_IJSG_SB_EEEEEEEvNS4_8identityES11_S1B_vS1C_EENS_8epilogue10collective6detail29Sm90TmaWarpSpecializedAdapterINS1F_15DefaultEpilogueISI_SJ_SJ_NS1E_6thread17LinearCombinationISI_Li1EffLNS1J_9ScaleType4KindE0ELNS_15FloatRoundStyleE2ESI_EENS1_15EpilogueDefaultEEEEEvvEEEEvNT_6ParamsE)
        /*0014*/ 	.word	0x00000000


	//----- nvinfo : EIATTR_MIN_STACK_SIZE
	.align		4
.L_14:
        /*0018*/ 	.byte	0x04, 0x12
        /*001a*/ 	.short	(.L_16 - .L_15)
	.align		4
.L_15:
        /*001c*/ 	.word	index@(_ZN7cutlass13device_kernelINS_4gemm6kernel13GemmUniversalIN4cute5tupleIJiiiiEEENS1_10collective13CollectiveMmaINS1_37MainloopSm90TmaGmmaWarpSpecializedFP8ILi3ENS5_IJNS4_1CILi1EEESB_SB_EEENS1_35KernelTmaWarpSpecializedCooperativeEEENS5_IJNSA_ILi256EEENSA_ILi64EEESG_EEENS_12float_e5m2_tENS5_IJlSB_lEEESI_SJ_NS4_8TiledMMAINS4_8MMA_AtomIJNS4_4SM904GMMA30MMA_64x64x32_F32E5M2E5M2_SS_TNILNSN_7ScaleInE1ELSP_1EEEEEENS4_6LayoutINS5_IJNSA_ILi2EEESB_SB_EEENS5_IJSB_NSA_ILi0EEESV_EEEEENS5_IJNS4_10UnderscoreESY_SY_EEEEENS4_13SM90_TMA_LOADENS4_14ComposedLayoutINS4_7SwizzleILi2ELi4ELi3EEENS4_18smem_ptr_flag_bitsILi8EEENSS_INS5_IJNSA_ILi8EEESG_EEENS5_IJSG_SB_EEEEEEEvNS4_8identityES11_S1B_vS1C_EENS_8epilogue10collective6detail29Sm90TmaWarpSpecializedAdapterINS1F_15DefaultEpilogueISI_SJ_SJ_NS1E_6thread17LinearCombinationISI_Li1EffLNS1J_9ScaleType4KindE0ELNS_15FloatRoundStyleE2ESI_EENS1_15EpilogueDefaultEEEEEvvEEEEvNT_6ParamsE)
        /*0020*/ 	.word	0x00000000
.L_16:


//--------------------- .nv.compat                --------------------------
	.section	.nv.compat,"",@"SHT_CUDA_COMPAT_INFO"
	.align	4
        /*0000*/ 	.byte	0x02, 0x09, 0x01, 0x00, 0x02, 0x02, 0x04, 0x00, 0x02, 0x05, 0x05, 0x00, 0x03, 0x07, 0x01, 0x01
        /*0010*/ 	.byte	0x02, 0x03, 0x01, 0x00, 0x02, 0x06, 0x01, 0x00, 0x04, 0x0b, 0x08, 0x00, 0x00, 0x00, 0x00, 0x00
        /*0020*/ 	.byte	0x00, 0x00, 0x00, 0x00


//--------------------- .nv.info._ZN7cutlass13device_kernelINS_4gemm6kernel13GemmUniversalIN4cute5tupleIJiiiiEEENS1_10collective13CollectiveMmaINS1_37MainloopSm90TmaGmmaWarpSpecializedFP8ILi3ENS5_IJNS4_1CILi1EEESB_SB_EEENS1_35KernelTmaWarpSpecializedCooperativeEEENS5_IJNSA_ILi256EEENSA_ILi64EEESG_EEENS_12float_e5m2_tENS5_IJlSB_lEEESI_SJ_NS4_8TiledMMAINS4_8MMA_AtomIJNS4_4SM904GMMA30MMA_64x64x32_F32E5M2E5M2_SS_TNILNSN_7ScaleInE1ELSP_1EEEEEENS4_6LayoutINS5_IJNSA_ILi2EEESB_SB_EEENS5_IJSB_NSA_ILi0EEESV_EEEEENS5_IJNS4_10UnderscoreESY_SY_EEEEENS4_13SM90_TMA_LOADENS4_14ComposedLayoutINS4_7SwizzleILi2ELi4ELi3EEENS4_18smem_ptr_flag_bitsILi8EEENSS_INS5_IJNSA_ILi8EEESG_EEENS5_IJSG_SB_EEEEEEEvNS4_8identityES11_S1B_vS1C_EENS_8epilogue10collective6detail29Sm90TmaWarpSpecializedAdapterINS1F_15DefaultEpilogueISI_SJ_SJ_NS1E_6thread17LinearCombinationISI_Li1EffLNS1J_9ScaleType4KindE0ELNS_15FloatRoundStyleE2ESI_EENS1_15EpilogueDefaultEEEEEvvEEEEvNT_6ParamsE --------------------------
	.section	.nv.info._ZN7cutlass13device_kernelINS_4gemm6kernel13GemmUniversalIN4cute5tupleIJiiiiEEENS1_10collective13CollectiveMmaINS1_37MainloopSm90TmaGmmaWarpSpecializedFP8ILi3ENS5_IJNS4_1CILi1EEESB_SB_EEENS1_35KernelTmaWarpSpecializedCooperativeEEENS5_IJNSA_ILi256EEENSA_ILi64EEESG_EEENS_12float_e5m2_tENS5_IJlSB_lEEESI_SJ_NS4_8TiledMMAINS4_8MMA_AtomIJNS4_4SM904GMMA30MMA_64x64x32_F32E5M2E5M2_SS_TNILNSN_7ScaleInE1ELSP_1EEEEEENS4_6LayoutINS5_IJNSA_ILi2EEESB_SB_EEENS5_IJSB_NSA_ILi0EEESV_EEEEENS5_IJNS4_10UnderscoreESY_SY_EEEEENS4_13SM90_TMA_LOADENS4_14ComposedLayoutINS4_7SwizzleILi2ELi4ELi3EEENS4_18smem_ptr_flag_bitsILi8EEENSS_INS5_IJNSA_ILi8EEESG_EEENS5_IJSG_SB_EEEEEEEvNS4_8identityES11_S1B_vS1C_EENS_8epilogue10collective6detail29Sm90TmaWarpSpecializedAdapterINS1F_15DefaultEpilogueISI_SJ_SJ_NS1E_6thread17LinearCombinationISI_Li1EffLNS1J_9ScaleType4KindE0ELNS_15FloatRoundStyleE2ESI_EENS1_15EpilogueDefaultEEEEEvvEEEEvNT_6ParamsE,"",@"SHT_CUDA_INFO"
	.sectionflags	@""
	.align	4


	//----- nvinfo : EIATTR_CUDA_API_VERSION
	.align		4
        /*0000*/ 	.byte	0x04, 0x37
        /*0002*/ 	.short	(.L_18 - .L_17)
.L_17:
        /*0004*/ 	.word	0x00000082


	//----- nvinfo : EIATTR_KPARAM_INFO
	.align		4
.L_18:
        /*0008*/ 	.byte	0x04, 0x17
        /*000a*/ 	.short	(.L_20 - .L_19)
.L_19:
        /*000c*/ 	.word	0x00000000
        /*0010*/ 	.short	0x0000
        /*0012*/ 	.short	0x0070
        /*0014*/ 	.byte	0x00, 0xf0, 0x01, 0x10


	//----- nvinfo : EIATTR_SPARSE_MMA_MASK
	.align		4
.L_20:
        /*0018*/ 	.byte	0x03, 0x50
        /*001a*/ 	.short	0x0000


	//----- nvinfo : EIATTR_MAXREG_COUNT
	.align		4
        /*001c*/ 	.byte	0x03, 0x1b
        /*001e*/ 	.short	0x00a8


	//----- nvinfo : EIATTR_NUM_BARRIERS
	.align		4
        /*0020*/ 	.byte	0x02, 0x4c
        /*0022*/ 	.byte	0x01
	.zero		1


	//----- nvinfo : EIATTR_MERCURY_ISA_VERSION
	.align		4
        /*0024*/ 	.byte	0x03, 0x5f
        /*0026*/ 	.short	0x0101


	//----- nvinfo : EIATTR_INT_WARP_WIDE_INSTR_OFFSETS
	.align		4
        /*0028*/ 	.byte	0x04, 0x31
        /*002a*/ 	.short	(.L_22 - .L_21)


	//   ....[0]....
.L_21:
        /*002c*/ 	.word	0x000003b0


	//   ....[1]....
        /*0030*/ 	.word	0x000003c0


	//   ....[2]....
        /*0034*/ 	.word	0x000004b0


	//----- nvinfo : EIATTR_COOP_GROUP_MASK_REGIDS
	.align		4
.L_22:
        /*0038*/ 	.byte	0x04, 0x29
        /*003a*/ 	.short	(.L_24 - .L_23)


	//   ....[0]....
.L_23:
        /*003c*/ 	.word	0xffffffff


	//   ....[1]....
        /*0040*/ 	.word	0xffffffff


	//   ....[2]....
        /*0044*/ 	.word	0xffffffff


	//   ....[3]....
        /*0048*/ 	.word	0xffffffff


	//   ....[4]....
        /*004c*/ 	.word	0xffffffff


	//----- nvinfo : EIATTR_COOP_GROUP_INSTR_OFFSETS
	.align		4
.L_24:
        /*0050*/ 	.byte	0x04, 0x28
        /*0052*/ 	.short	(.L_26 - .L_25)


	//   ....[0]....
.L_25:
        /*0054*/ 	.word	0x00000060


	//   ....[1]....
        /*0058*/ 	.word	0x00000070


	//   ....[2]....
        /*005c*/ 	.word	0x00000130


	//   ....[3]....
        /*0060*/ 	.word	0x000002a0


	//   ....[4]....
        /*0064*/ 	.word	0x00000fa0


	//----- nvinfo : EIATTR_REG_RECONFIG
	.align		4
.L_26:
        /*0068*/ 	.byte	0x01, 0x54
	.zero		2


	//----- nvinfo : EIATTR_MBARRIER_INSTR_OFFSETS
	.align		4
        /*006c*/ 	.byte	0x04, 0x39
        /*006e*/ 	.short	(.L_28 - .L_27)


	//   ....[0]....
.L_27:
        /*0070*/ 	.word	0x00000230
        /*0074*/ 	.word	0x000000ff
        /*0078*/ 	.word	0x00000000
        /*007c*/ 	.short	0x0100
        /*007e*/ 	.byte	0x08
	.zero		1


	//   ....[1]....
        /*0080*/ 	.word	0x00000240
        /*0084*/ 	.word	0x000000ff
        /*0088*/ 	.word	0x00000018
        /*008c*/ 	.short	0x0100
        /*008e*/ 	.byte	0x08
	.zero		1


	//   ....[2]....
        /*0090*/ 	.word	0x00000250
        /*0094*/ 	.word	0x000000ff
        /*0098*/ 	.word	0x00000008
        /*009c*/ 	.short	0x0100
        /*009e*/ 	.byte	0x08
	.zero		1


	//   ....[3]....
        /*00a0*/ 	.word	0x00000260
        /*00a4*/ 	.word	0x000000ff
        /*00a8*/ 	.word	0x00000020
        /*00ac*/ 	.short	0x0100
        /*00ae*/ 	.byte	0x08
	.zero		1


	//   ....[4]....
        /*00b0*/ 	.word	0x00000270
        /*00b4*/ 	.word	0x000000ff
        /*00b8*/ 	.word	0x00000010
        /*00bc*/ 	.short	0x0100
        /*00be*/ 	.byte	0x08
	.zero		1


	//   ....[5]....
        /*00c0*/ 	.word	0x00000280
        /*00c4*/ 	.word	0x000000ff
        /*00c8*/ 	.word	0x00000028
        /*00cc*/ 	.short	0x0100
        /*00ce*/ 	.byte	0x08
	.zero		1


	//   ....[6]....
        /*00d0*/ 	.word	0x00000500
        /*00d4*/ 	.word	0x000000ff
        /*00d8*/ 	.word	0x00000040
        /*00dc*/ 	.short	0x0100
        /*00de*/ 	.byte	0x06
	.zero		1


	//   ....[7]....
        /*00e0*/ 	.word	0x00000560
        /*00e4*/ 	.word	0x000000ff
        /*00e8*/ 	.word	0x00000048
        /*00ec*/ 	.short	0x0100
        /*00ee*/ 	.byte	0x06
	.zero		1


	//   ....[8]....
        /*00f0*/ 	.word	0x000014d0
        /*00f4*/ 	.word	0x000000ff
        /*00f8*/ 	.word	0x00000000
        /*00fc*/ 	.short	0x010a
        /*00fe*/ 	.byte	0x06
	.zero		1


	//   ....[9]....
        /*0100*/ 	.word	0x00001510
        /*0104*/ 	.word	0x000000ff
        /*0108*/ 	.word	0x00000000
        /*010c*/ 	.short	0x010a
        /*010e*/ 	.byte	0x06
	.zero		1


	//   ....[10]....
        /*0110*/ 	.word	0x00001ee0
        /*0114*/ 	.word	0x000000ff
        /*0118*/ 	.word	0x00000000
        /*011c*/ 	.short	0x010a
        /*011e*/ 	.byte	0x0c
	.zero		1


	//   ....[11]....
        /*0120*/ 	.word	0x00001f20
        /*0124*/ 	.word	0x000000ff
        /*0128*/ 	.word	0x00000000
        /*012c*/ 	.short	0x010a
        /*012e*/ 	.byte	0x0c
	.zero		1


	//   ....[12]....
        /*0130*/ 	.word	0x000025f0
        /*0134*/ 	.word	0x000000ff
        /*0138*/ 	.word	0x00000000
        /*013c*/ 	.short	0x0101
        /*013e*/ 	.byte	0x08
	.zero		1


	//   ....[13]....
        /*0140*/ 	.word	0x00002c40
        /*0144*/ 	.word	0x000000ff
        /*0148*/ 	.word	0x00000000
        /*014c*/ 	.short	0x0101
        /*014e*/ 	.byte	0x08
	.zero		1


	//   ....[14]....
        /*0150*/ 	.word	0x00008750
        /*0154*/ 	.word	0x00000013
        /*0158*/ 	.word	0x00000018
        /*015c*/ 	.short	0x010a
        /*015e*/ 	.byte	0x3f
	.zero		1


	//   ....[15]....
        /*0160*/ 	.word	0x00008af0
        /*0164*/ 	.word	0x00000008
        /*0168*/ 	.word	0x00000048
        /*016c*/ 	.short	0x0101
        /*016e*/ 	.byte	0x3f
	.zero		1


	//   ....[16]....
        /*0170*/ 	.word	0x00009200
        /*0174*/ 	.word	0x00000004
        /*0178*/ 	.word	0x00000000
        /*017c*/ 	.short	0x010a
        /*017e*/ 	.byte	0x3f
	.zero		1


	//   ....[17]....
        /*0180*/ 	.word	0x00009280
        /*0184*/ 	.word	0x00000006
        /*0188*/ 	.word	0x00000000
        /*018c*/ 	.short	0x010a
        /*018e*/ 	.byte	0x3f
	.zero		1


	//   ....[18]....
        /*0190*/ 	.word	0x00009310
        /*0194*/ 	.word	0x00000003
        /*0198*/ 	.word	0x00000000
        /*019c*/ 	.short	0x010a
        /*019e*/ 	.byte	0x3f
	.zero		1


	//   ....[19]....
        /*01a0*/ 	.word	0x00009380
        /*01a4*/ 	.word	0x0000000b
        /*01a8*/ 	.word	0x00000000
        /*01ac*/ 	.short	0x010a
        /*01ae*/ 	.byte	0x3f
	.zero		1


	//   ....[20]....
        /*01b0*/ 	.word	0x000093e0
        /*01b4*/ 	.word	0x0000000c
        /*01b8*/ 	.word	0x00000000
        /*01bc*/ 	.short	0x010a
        /*01be*/ 	.byte	0x3f
	.zero		1


	//   ....[21]....
        /*01c0*/ 	.word	0x000094b0
        /*01c4*/ 	.word	0x00000013
        /*01c8*/ 	.word	0x00000018
        /*01cc*/ 	.short	0x010a
        /*01ce*/ 	.byte	0x3f
	.zero		1


	//   ....[22]....
        /*01d0*/ 	.word	0x00009590
        /*01d4*/ 	.word	0x00000004
        /*01d8*/ 	.word	0x00000000
        /*01dc*/ 	.short	0x010a
        /*01de*/ 	.byte	0x3f
	.zero		1


	//   ....[23]....
        /*01e0*/ 	.word	0x000095e0
        /*01e4*/ 	.word	0x00000006
        /*01e8*/ 	.word	0x00000000
        /*01ec*/ 	.short	0x010a
        /*01ee*/ 	.byte	0x3f
	.zero		1


	//----- nvinfo : EIATTR_NUM_MBARRIERS
	.align		4
.L_28:
        /*01f0*/ 	.byte	0x03, 0x38
        /*01f2*/ 	.short	0x0008


	//----- nvinfo : EIATTR_EXIT_INSTR_OFFSETS
	.align		4
        /*01f4*/ 	.byte	0x04, 0x1c
        /*01f6*/ 	.short	(.L_30 - .L_29)


	//   ....[0]....
.L_29:
        /*01f8*/ 	.word	0x000005b0


	//   ....[1]....
        /*01fc*/ 	.word	0x00000e70


	//   ....[2]....
        /*0200*/ 	.word	0x00007dc0


	//   ....[3]....
        /*0204*/ 	.word	0x000083f0


	//   ....[4]....
        /*0208*/ 	.word	0x00009360


	//----- nvinfo : EIATTR_MAX_THREADS
	.align		4
.L_30:
        /*020c*/ 	.byte	0x04, 0x05
        /*020e*/ 	.short	(.L_32 - .L_31)
.L_31:
        /*0210*/ 	.word	0x00000180
        /*0214*/ 	.word	0x00000001
        /*0218*/ 	.word	0x00000001


	//----- nvinfo : EIATTR_CRS_STACK_SIZE
	.align		4
.L_32:
        /*021c*/ 	.byte	0x04, 0x1e
        /*021e*/ 	.short	(.L_34 - .L_33)
.L_33:
        /*0220*/ 	.word	0x00000000


	//----- nvinfo : EIATTR_CBANK_PARAM_SIZE
	.align		4
.L_34:
        /*0224*/ 	.byte	0x03, 0x19
        /*0226*/ 	.short	0x0470


	//----- nvinfo : EIATTR_PARAM_CBANK
	.align		4
        /*0228*/ 	.byte	0x04, 0x0a
        /*022a*/ 	.short	(.L_36 - .L_35)
	.align		4
.L_35:
        /*022c*/ 	.word	index@(.nv.constant0._ZN7cutlass13device_kernelINS_4gemm6kernel13GemmUniversalIN4cute5tupleIJiiiiEEENS1_10collective13CollectiveMmaINS1_37MainloopSm90TmaGmmaWarpSpecializedFP8ILi3ENS5_IJNS4_1CILi1EEESB_SB_EEENS1_35KernelTmaWarpSpecializedCooperativeEEENS5_IJNSA_ILi256EEENSA_ILi64EEESG_EEENS_12float_e5m2_tENS5_IJlSB_lEEESI_SJ_NS4_8TiledMMAINS4_8MMA_AtomIJNS4_4SM904GMMA30MMA_64x64x32_F32E5M2E5M2_SS_TNILNSN_7ScaleInE1ELSP_1EEEEEENS4_6LayoutINS5_IJNSA_ILi2EEESB_SB_EEENS5_IJSB_NSA_ILi0EEESV_EEEEENS5_IJNS4_10UnderscoreESY_SY_EEEEENS4_13SM90_TMA_LOADENS4_14ComposedLayoutINS4_7SwizzleILi2ELi4ELi3EEENS4_18smem_ptr_flag_bitsILi8EEENSS_INS5_IJNSA_ILi8EEESG_EEENS5_IJSG_SB_EEEEEEEvNS4_8identityES11_S1B_vS1C_EENS_8epilogue10collective6detail29Sm90TmaWarpSpecializedAdapterINS1F_15DefaultEpilogueISI_SJ_SJ_NS1E_6thread17LinearCombinationISI_Li1EffLNS1J_9ScaleType4KindE0ELNS_15FloatRoundStyleE2ESI_EENS1_15EpilogueDefaultEEEEEvvEEEEvNT_6ParamsE)
        /*0230*/ 	.short	0x0210
        /*0232*/ 	.short	0x0470


	//----- nvinfo : EIATTR_SW_WAR
	.align		4
.L_36:
        /*0234*/ 	.byte	0x04, 0x36
        /*0236*/ 	.short	(.L_38 - .L_37)
.L_37:
        /*0238*/ 	.word	0x00000008
.L_38:


//--------------------- .nv.callgraph             --------------------------
	.section	.nv.callgraph,"",@"SHT_CUDA_CALLGRAPH"
	.align	4
	.sectionentsize	8
	.align		4
        /*0000*/ 	.word	0x00000000
	.align		4
        /*0004*/ 	.word	0xffffffff
	.align		4
        /*0008*/ 	.word	0x00000000
	.align		4
        /*000c*/ 	.word	0xfffffffe
	.align		4
        /*0010*/ 	.word	0x00000000
	.align		4
        /*0014*/ 	.word	0xfffffffd
	.align		4
        /*0018*/ 	.word	0x00000000
	.align		4
        /*001c*/ 	.word	0xfffffffc


//--------------------- .nv.constant4             --------------------------
	.section	.nv.constant4,"a",@progbits
	.align	8
	.align		8
.nv.constant4:
        /*0000*/ 	.dword	_ZN40_INTERNAL_f5b0374a_4_k_cu_6d0f1181_220024cuda3std3__45__cpo5beginE
	.align		8
        /*0008*/ 	.dword	_ZN40_INTERNAL_f5b0374a_4_k_cu_6d0f1181_220024cuda3std3__45__cpo3endE
	.align		8
        /*0010*/ 	.dword	_ZN40_INTERNAL_f5b0374a_4_k_cu_6d0f1181_220024cuda3std3__45__cpo6cbeginE
	.align		8
        /*0018*/ 	.dword	_ZN40_INTERNAL_f5b0374a_4_k_cu_6d0f1181_220024cuda3std3__45__cpo4cendE
	.align		8
        /*0020*/ 	.dword	_ZN40_INTERNAL_f5b0374a_4_k_cu_6d0f1181_220024cuda3std3__442_GLOBAL__N__f5b0374a_4_k_cu_6d0f1181_220026ignoreE
	.align		8
        /*0028*/ 	.dword	_ZN40_INTERNAL_f5b0374a_4_k_cu_6d0f1181_220024cuda3std3__419piecewise_constructE
	.align		8
        /*0030*/ 	.dword	_ZN40_INTERNAL_f5b0374a_4_k_cu_6d0f1181_220024cuda3std3__48in_placeE
	.align		8
        /*0038*/ 	.dword	_ZN40_INTERNAL_f5b0374a_4_k_cu_6d0f1181_220024cuda3std6ranges3__45__cpo4swapE
	.align		8
        /*0040*/ 	.dword	_ZN40_INTERNAL_f5b0374a_4_k_cu_6d0f1181_220024cuda3std6ranges3__45__cpo9iter_moveE
	.align		8
        /*0048*/ 	.dword	_ZN40_INTERNAL_f5b0374a_4_k_cu_6d0f1181_220024cute7productE
	.align		8
        /*0050*/ 	.dword	_ZN40_INTERNAL_f5b0374a_4_k_cu_6d0f1181_220024cute1_E


//--------------------- .text._ZN7cutlass13device_kernelINS_4gemm6kernel13GemmUniversalIN4cute5tupleIJiiiiEEENS1_10collective13CollectiveMmaINS1_37MainloopSm90TmaGmmaWarpSpecializedFP8ILi3ENS5_IJNS4_1CILi1EEESB_SB_EEENS1_35KernelTmaWarpSpecializedCooperativeEEENS5_IJNSA_ILi256EEENSA_ILi64EEESG_EEENS_12float_e5m2_tENS5_IJlSB_lEEESI_SJ_NS4_8TiledMMAINS4_8MMA_AtomIJNS4_4SM904GMMA30MMA_64x64x32_F32E5M2E5M2_SS_TNILNSN_7ScaleInE1ELSP_1EEEEEENS4_6LayoutINS5_IJNSA_ILi2EEESB_SB_EEENS5_IJSB_NSA_ILi0EEESV_EEEEENS5_IJNS4_10UnderscoreESY_SY_EEEEENS4_13SM90_TMA_LOADENS4_14ComposedLayoutINS4_7SwizzleILi2ELi4ELi3EEENS4_18smem_ptr_flag_bitsILi8EEENSS_INS5_IJNSA_ILi8EEESG_EEENS5_IJSG_SB_EEEEEEEvNS4_8identityES11_S1B_vS1C_EENS_8epilogue10collective6detail29Sm90TmaWarpSpecializedAdapterINS1F_15DefaultEpilogueISI_SJ_SJ_NS1E_6thread17LinearCombinationISI_Li1EffLNS1J_9ScaleType4KindE0ELNS_15FloatRoundStyleE2ESI_EENS1_15EpilogueDefaultEEEEEvvEEEEvNT_6ParamsE --------------------------
	.section	.text._ZN7cutlass13device_kernelINS_4gemm6kernel13GemmUniversalIN4cute5tupleIJiiiiEEENS1_10collective13CollectiveMmaINS1_37MainloopSm90TmaGmmaWarpSpecializedFP8ILi3ENS5_IJNS4_1CILi1EEESB_SB_EEENS1_35KernelTmaWarpSpecializedCooperativeEEENS5_IJNSA_ILi256EEENSA_ILi64EEESG_EEENS_12float_e5m2_tENS5_IJlSB_lEEESI_SJ_NS4_8TiledMMAINS4_8MMA_AtomIJNS4_4SM904GMMA30MMA_64x64x32_F32E5M2E5M2_SS_TNILNSN_7ScaleInE1ELSP_1EEEEEENS4_6LayoutINS5_IJNSA_ILi2EEESB_SB_EEENS5_IJSB_NSA_ILi0EEESV_EEEEENS5_IJNS4_10UnderscoreESY_SY_EEEEENS4_13SM90_TMA_LOADENS4_14ComposedLayoutINS4_7SwizzleILi2ELi4ELi3EEENS4_18smem_ptr_flag_bitsILi8EEENSS_INS5_IJNSA_ILi8EEESG_EEENS5_IJSG_SB_EEEEEEEvNS4_8identityES11_S1B_vS1C_EENS_8epilogue10collective6detail29Sm90TmaWarpSpecializedAdapterINS1F_15DefaultEpilogueISI_SJ_SJ_NS1E_6thread17LinearCombinationISI_Li1EffLNS1J_9ScaleType4KindE0ELNS_15FloatRoundStyleE2ESI_EENS1_15EpilogueDefaultEEEEEvvEEEEvNT_6ParamsE,"ax",@progbits
	.align	128
.text._ZN7cutlass13device_kernelINS_4gemm6kernel13GemmUniversalIN4cute5tupleIJiiiiEEENS1_10collective13CollectiveMmaINS1_37MainloopSm90TmaGmmaWarpSpecializedFP8ILi3ENS5_IJNS4_1CILi1EEESB_SB_EEENS1_35KernelTmaWarpSpecializedCooperativeEEENS5_IJNSA_ILi256EEENSA_ILi64EEESG_EEENS_12float_e5m2_tENS5_IJlSB_lEEESI_SJ_NS4_8TiledMMAINS4_8MMA_AtomIJNS4_4SM904GMMA30MMA_64x64x32_F32E5M2E5M2_SS_TNILNSN_7ScaleInE1ELSP_1EEEEEENS4_6LayoutINS5_IJNSA_ILi2EEESB_SB_EEENS5_IJSB_NSA_ILi0EEESV_EEEEENS5_IJNS4_10UnderscoreESY_SY_EEEEENS4_13SM90_TMA_LOADENS4_14ComposedLayoutINS4_7SwizzleILi2ELi4ELi3EEENS4_18smem_ptr_flag_bitsILi8EEENSS_INS5_IJNSA_ILi8EEESG_EEENS5_IJSG_SB_EEEEEEEvNS4_8identityES11_S1B_vS1C_EENS_8epilogue10collective6detail29Sm90TmaWarpSpecializedAdapterINS1F_15DefaultEpilogueISI_SJ_SJ_NS1E_6thread17LinearCombinationISI_Li1EffLNS1J_9ScaleType4KindE0ELNS_15FloatRoundStyleE2ESI_EENS1_15EpilogueDefaultEEEEEvvEEEEvNT_6ParamsE:
        .type           _ZN7cutlass13device_kernelINS_4gemm6kernel13GemmUniversalIN4cute5tupleIJiiiiEEENS1_10collective13CollectiveMmaINS1_37MainloopSm90TmaGmmaWarpSpecializedFP8ILi3ENS5_IJNS4_1CILi1EEESB_SB_EEENS1_35KernelTmaWarpSpecializedCooperativeEEENS5_IJNSA_ILi256EEENSA_ILi64EEESG_EEENS_12float_e5m2_tENS5_IJlSB_lEEESI_SJ_NS4_8TiledMMAINS4_8MMA_AtomIJNS4_4SM904GMMA30MMA_64x64x32_F32E5M2E5M2_SS_TNILNSN_7ScaleInE1ELSP_1EEEEEENS4_6LayoutINS5_IJNSA_ILi2EEESB_SB_EEENS5_IJSB_NSA_ILi0EEESV_EEEEENS5_IJNS4_10UnderscoreESY_SY_EEEEENS4_13SM90_TMA_LOADENS4_14ComposedLayoutINS4_7SwizzleILi2ELi4ELi3EEENS4_18smem_ptr_flag_bitsILi8EEENSS_INS5_IJNSA_ILi8EEESG_EEENS5_IJSG_SB_EEEEEEEvNS4_8identityES11_S1B_vS1C_EENS_8epilogue10collective6detail29Sm90TmaWarpSpecializedAdapterINS1F_15DefaultEpilogueISI_SJ_SJ_NS1E_6thread17LinearCombinationISI_Li1EffLNS1J_9ScaleType4KindE0ELNS_15FloatRoundStyleE2ESI_EENS1_15EpilogueDefaultEEEEEvvEEEEvNT_6ParamsE,@function
        .size           _ZN7cutlass13device_kernelINS_4gemm6kernel13GemmUniversalIN4cute5tupleIJiiiiEEENS1_10collective13CollectiveMmaINS1_37MainloopSm90TmaGmmaWarpSpecializedFP8ILi3ENS5_IJNS4_1CILi1EEESB_SB_EEENS1_35KernelTmaWarpSpecializedCooperativeEEENS5_IJNSA_ILi256EEENSA_ILi64EEESG_EEENS_12float_e5m2_tENS5_IJlSB_lEEESI_SJ_NS4_8TiledMMAINS4_8MMA_AtomIJNS4_4SM904GMMA30MMA_64x64x32_F32E5M2E5M2_SS_TNILNSN_7ScaleInE1ELSP_1EEEEEENS4_6LayoutINS5_IJNSA_ILi2EEESB_SB_EEENS5_IJSB_NSA_ILi0EEESV_EEEEENS5_IJNS4_10UnderscoreESY_SY_EEEEENS4_13SM90_TMA_LOADENS4_14ComposedLayoutINS4_7SwizzleILi2ELi4ELi3EEENS4_18smem_ptr_flag_bitsILi8EEENSS_INS5_IJNSA_ILi8EEESG_EEENS5_IJSG_SB_EEEEEEEvNS4_8identityES11_S1B_vS1C_EENS_8epilogue10collective6detail29Sm90TmaWarpSpecializedAdapterINS1F_15DefaultEpilogueISI_SJ_SJ_NS1E_6thread17LinearCombinationISI_Li1EffLNS1J_9ScaleType4KindE0ELNS_15FloatRoundStyleE2ESI_EENS1_15EpilogueDefaultEEEEEvvEEEEvNT_6ParamsE,(.L_x_199 - _ZN7cutlass13device_kernelINS_4gemm6kernel13GemmUniversalIN4cute5tupleIJiiiiEEENS1_10collective13CollectiveMmaINS1_37MainloopSm90TmaGmmaWarpSpecializedFP8ILi3ENS5_IJNS4_1CILi1EEESB_SB_EEENS1_35KernelTmaWarpSpecializedCooperativeEEENS5_IJNSA_ILi256EEENSA_ILi64EEESG_EEENS_12float_e5m2_tENS5_IJlSB_lEEESI_SJ_NS4_8TiledMMAINS4_8MMA_AtomIJNS4_4SM904GMMA30MMA_64x64x32_F32E5M2E5M2_SS_TNILNSN_7ScaleInE1ELSP_1EEEEEENS4_6LayoutINS5_IJNSA_ILi2EEESB_SB_EEENS5_IJSB_NSA_ILi0EEESV_EEEEENS5_IJNS4_10UnderscoreESY_SY_EEEEENS4_13SM90_TMA_LOADENS4_14ComposedLayoutINS4_7SwizzleILi2ELi4ELi3EEENS4_18smem_ptr_flag_bitsILi8EEENSS_INS5_IJNSA_ILi8EEESG_EEENS5_IJSG_SB_EEEEEEEvNS4_8identityES11_S1B_vS1C_EENS_8epilogue10collective6detail29Sm90TmaWarpSpecializedAdapterINS1F_15DefaultEpilogueISI_SJ_SJ_NS1E_6thread17LinearCombinationISI_Li1EffLNS1J_9ScaleType4KindE0ELNS_15FloatRoundStyleE2ESI_EENS1_15EpilogueDefaultEEEEEvvEEEEvNT_6ParamsE)
        .other          _ZN7cutlass13device_kernelINS_4gemm6kernel13GemmUniversalIN4cute5tupleIJiiiiEEENS1_10collective13CollectiveMmaINS1_37MainloopSm90TmaGmmaWarpSpecializedFP8ILi3ENS5_IJNS4_1CILi1EEESB_SB_EEENS1_35KernelTmaWarpSpecializedCooperativeEEENS5_IJNSA_ILi256EEENSA_ILi64EEESG_EEENS_12float_e5m2_tENS5_IJlSB_lEEESI_SJ_NS4_8TiledMMAINS4_8MMA_AtomIJNS4_4SM904GMMA30MMA_64x64x32_F32E5M2E5M2_SS_TNILNSN_7ScaleInE1ELSP_1EEEEEENS4_6LayoutINS5_IJNSA_ILi2EEESB_SB_EEENS5_IJSB_NSA_ILi0EEESV_EEEEENS5_IJNS4_10UnderscoreESY_SY_EEEEENS4_13SM90_TMA_LOADENS4_14ComposedLayoutINS4_7SwizzleILi2ELi4ELi3EEENS4_18smem_ptr_flag_bitsILi8EEENSS_INS5_IJNSA_ILi8EEESG_EEENS5_IJSG_SB_EEEEEEEvNS4_8identityES11_S1B_vS1C_EENS_8epilogue10collective6detail29Sm90TmaWarpSpecializedAdapterINS1F_15DefaultEpilogueISI_SJ_SJ_NS1E_6thread17LinearCombinationISI_Li1EffLNS1J_9ScaleType4KindE0ELNS_15FloatRoundStyleE2ESI_EENS1_15EpilogueDefaultEEEEEvvEEEEvNT_6ParamsE,@"STO_CUDA_ENTRY STV_DEFAULT"
_ZN7cutlass13device_kernelINS_4gemm6kernel13GemmUniversalIN4cute5tupleIJiiiiEEENS1_10collective13CollectiveMmaINS1_37MainloopSm90TmaGmmaWarpSpecializedFP8ILi3ENS5_IJNS4_1CILi1EEESB_SB_EEENS1_35KernelTmaWarpSpecializedCooperativeEEENS5_IJNSA_ILi256EEENSA_ILi64EEESG_EEENS_12float_e5m2_tENS5_IJlSB_lEEESI_SJ_NS4_8TiledMMAINS4_8MMA_AtomIJNS4_4SM904GMMA30MMA_64x64x32_F32E5M2E5M2_SS_TNILNSN_7ScaleInE1ELSP_1EEEEEENS4_6LayoutINS5_IJNSA_ILi2EEESB_SB_EEENS5_IJSB_NSA_ILi0EEESV_EEEEENS5_IJNS4_10UnderscoreESY_SY_EEEEENS4_13SM90_TMA_LOADENS4_14ComposedLayoutINS4_7SwizzleILi2ELi4ELi3EEENS4_18smem_ptr_flag_bitsILi8EEENSS_INS5_IJNSA_ILi8EEESG_EEENS5_IJSG_SB_EEEEEEEvNS4_8identityES11_S1B_vS1C_EENS_8epilogue10collective6detail29Sm90TmaWarpSpecializedAdapterINS1F_15DefaultEpilogueISI_SJ_SJ_NS1E_6thread17LinearCombinationISI_Li1EffLNS1J_9ScaleType4KindE0ELNS_15FloatRoundStyleE2ESI_EENS1_15EpilogueDefaultEEEEEvvEEEEvNT_6ParamsE:
[----:B------:R-:W-:Y:S01]  /*0000*/  LDC R1, c[0x0][0x28] ;  /* 0x00000a00ff017b82 */ /* 0x000fe20000000800 */
[----:B------:R-:W0:Y:S01]  /*0010*/  S2R R0, SR_TID.X ;  /* 0x0000000000007919 */ /* 0x000e220000002100 */
[----:B------:R-:W-:Y:S01]  /*0020*/  ELECT P0, URZ, PT ;  /* 0x00000000003f782f */ /* 0x000fe20003800000 */
[----:B------:R-:W-:Y:S01]  /*0030*/  BSSY B0, `(.L_x_0) ;  /* 0x000000f000007945 */ /* 0x000fe20003800000 */
[--C-:B0-----:R-:W-:Y:S02]  /*0040*/  SHF.R.U32.HI R2, RZ, 0x5, R0.reuse ;  /* 0x00000005ff027819 */ /* 0x101fe40000011600 */
[----:B------:R-:W-:-:S03]  /*0050*/  SHF.R.U32.HI R3, RZ, 0x7, R0 ;  /* 0x00000007ff037819 */ /* 0x000fc60000011600 */
[----:B------:R-:W0:Y:S04]  /*0060*/  SHFL.IDX PT, R5, R2, RZ, 0x1f ;  /* 0x00001fff02057589 */ /* 0x000e2800000e0000 */
[----:B------:R1:W2:Y:S01]  /*0070*/  SHFL.IDX PT, R6, R3, RZ, 0x1f ;  /* 0x00001fff03067589 */ /* 0x0002a200000e0000 */
[----:B0-----:R-:W-:-:S13]  /*0080*/  ISETP.NE.OR P0, PT, R5, RZ, !P0 ;  /* 0x000000ff0500720c */ /* 0x001fda0004705670 */
[----:B-12---:R-:W-:Y:S05]  /*0090*/  @P0 BRA `(.L_x_1) ;  /* 0x0000000000200947 */ /* 0x006fea0003800000 */
[----:B------:R-:W-:Y:S02]  /*00a0*/  ULDC.64 UR4, c[0x0][0x198] ;  /* 0x0000660000047ab9 */ /* 0x000fe40000000a00 */
[----:B------:R-:W-:Y:S02]  /*00b0*/  UIADD3 UR6, UP0, UR4, 0xf0, URZ ;  /* 0x000000f004067890 */ /* 0x000fe4000ff1e03f */
[----:B------:R-:W-:Y:S02]  /*00c0*/  UIADD3 UR4, UP1, UR4, 0x1f0, URZ ;  /* 0x000001f004047890 */ /* 0x000fe4000ff3e03f */
[----:B------:R-:W-:Y:S02]  /*00d0*/  UIADD3.X UR7, URZ, UR5, URZ, UP0, !UPT ;  /* 0x000000053f077290 */ /* 0x000fe400087fe43f */
[----:B------:R-:W-:-:S07]  /*00e0*/  UIADD3.X UR5, URZ, UR5, URZ, UP1, !UPT ;  /* 0x000000053f057290 */ /* 0x000fce0008ffe43f */
[----:B------:R0:W-:Y:S02]  /*00f0*/  UTMACCTL.PF [UR6] ;  /* 0x00000000060079b9 */ /* 0x0001e40008040000 */
[----:B------:R0:W-:Y:S02]  /*0100*/  UTMACCTL.PF [UR4] ;  /* 0x00000000040079b9 */ /* 0x0001e40008040000 */
[----:B0-----:R-:W-:Y:S01]  /*0110*/  NOP ;  /* 0x0000000000007918 */ /* 0x001fe20000000000 */
.L_x_1:
[----:B------:R-:W-:Y:S05]  /*0120*/  BSYNC B0 ;  /* 0x0000000000007941 */ /* 0x000fea0003800000 */
.L_x_0:
[----:B------:R-:W0:Y:S02]  /*0130*/  SHFL.IDX PT, R3, R2, RZ, 0x1f ;  /* 0x00001fff02037589 */ /* 0x000e2400000e0000 */
[----:B0-----:R-:W-:-:S13]  /*0140*/  ISETP.NE.AND P0, PT, R3, RZ, PT ;  /* 0x000000ff0300720c */ /* 0x001fda0003f05270 */
[----:B------:R-:W-:Y:S05]  /*0150*/  @P0 BRA `(.L_x_2) ;  /* 0x0000000000500947 */ /* 0x000fea0003800000 */
[----:B------:R-:W0:Y:S01]  /*0160*/  S2UR UR8, SR_CgaCtaId ;  /* 0x00000000000879c3 */ /* 0x000e220000008800 */
[----:B------:R-:W-:Y:S01]  /*0170*/  UMOV UR4, 0x400 ;  /* 0x0000040000047882 */ /* 0x000fe20000000000 */
[----:B------:R-:W-:Y:S01]  /*0180*/  UMOV UR5, 0x1 ;  /* 0x0000000100057882 */ /* 0x000fe20000000000 */
[----:B------:R-:W-:Y:S01]  /*0190*/  UMOV UR6, 0x100 ;  /* 0x0000010000067882 */ /* 0x000fe20000000000 */
[----:B------:R-:W-:Y:S01]  /*01a0*/  ELECT P0, URZ, PT ;  /* 0x00000000003f782f */ /* 0x000fe20003800000 */
[----:B------:R-:W-:-:S04]  /*01b0*/  UIADD3 UR6, -UR6, 0x100000, URZ ;  /* 0x0010000006067890 */ /* 0x000fc8000fffe13f */
[----:B------:R-:W-:Y:S02]  /*01c0*/  USHF.L.U32 UR7, UR6, 0xb, URZ ;  /* 0x0000000b06077899 */ /* 0x000fe4000800063f */
[----:B------:R-:W-:Y:S02]  /*01d0*/  USHF.L.U32 UR6, UR6, 0x1, URZ ;  /* 0x0000000106067899 */ /* 0x000fe4000800063f */
[----:B0-----:R-:W-:Y:S02]  /*01e0*/  ULEA UR8, UR8, UR4, 0x18 ;  /* 0x0000000408087291 */ /* 0x001fe4000f8ec03f */
[----:B------:R-:W-:-:S04]  /*01f0*/  UIADD3 UR4, -UR5, 0x100000, URZ ;  /* 0x0010000005047890 */ /* 0x000fc8000fffe13f */
[----:B------:R-:W-:Y:S02]  /*0200*/  USHF.L.U32 UR5, UR4, 0xb, URZ ;  /* 0x0000000b04057899 */ /* 0x000fe4000800063f */
[----:B------:R-:W-:Y:S01]  /*0210*/  USHF.L.U32 UR4, UR4, 0x1, URZ ;  /* 0x0000000104047899 */ /* 0x000fe2000800063f */
[----:B------:R-:W0:Y:S11]  /*0220*/  FENCE.VIEW.ASYNC.S ;  /* 0x00000000000073c6 */ /* 0x000e360000000000 */
[----:B0-----:R0:W1:Y:S01]  /*0230*/  SYNCS.EXCH.64 URZ, [UR8], UR4 ;  /* 0x00000004083f75b2 */ /* 0x0010620008000100 */
[----:B------:R0:W2:Y:S01]  /*0240*/  SYNCS.EXCH.64 URZ, [UR8+0x18], UR6 ;  /* 0x00001806083f75b2 */ /* 0x0000a20008000100 */
[----:B------:R0:W3:Y:S01]  /*0250*/  SYNCS.EXCH.64 URZ, [UR8+0x8], UR4 ;  /* 0x00000804083f75b2 */ /* 0x0000e20008000100 */
[----:B------:R0:W4:Y:S01]  /*0260*/  SYNCS.EXCH.64 URZ, [UR8+0x20], UR6 ;  /* 0x00002006083f75b2 */ /* 0x0001220008000100 */
[----:B------:R0:W0:Y:S01]  /*0270*/  SYNCS.EXCH.64 URZ, [UR8+0x10], UR4 ;  /* 0x00001004083f75b2 */ /* 0x0000220008000100 */
[----:B------:R0:W0:Y:S01]  /*0280*/  SYNCS.EXCH.64 URZ, [UR8+0x28], UR6 ;  /* 0x00002806083f75b2 */ /* 0x0000220008000100 */
[----:B------:R-:W-:Y:S01]  /*0290*/  NOP ;  /* 0x0000000000007918 */ /* 0x000fe20000000000 */
.L_x_2:
[----:B------:R-:W5:Y:S01]  /*02a0*/  SHFL.IDX PT, R2, R2, RZ, 0x1f ;  /* 0x00001fff02027589 */ /* 0x000f6200000e0000 */
[----:B------:R-:W1:Y:S01]  /*02b0*/  LDC R3, c[0x0][0x65c] ;  /* 0x00019700ff037b82 */ /* 0x000e620000000800 */
[----:B------:R-:W-:Y:S02]  /*02c0*/  ELECT P0, URZ, PT ;  /* 0x00000000003f782f */ /* 0x000fe40003800000 */
[----:B------:R-:W-:Y:S01]  /*02d0*/  SHF.R.S32.HI R4, RZ, 0x1f, R5 ;  /* 0x0000001fff047819 */ /* 0x000fe20000011405 */
[----:B------:R-:W2:Y:S01]  /*02e0*/  S2R R10, SR_CTAID.Y ;  /* 0x00000000000a7919 */ /* 0x000ea20000002600 */
[----:B0-----:R-:W-:Y:S01]  /*02f0*/  UMOV UR4, 0x20 ;  /* 0x0000002000047882 */ /* 0x001fe20000000000 */
[C---:B------:R-:W-:Y:S01]  /*0300*/  ISETP.NE.AND P2, PT, R6.reuse, RZ, PT ;  /* 0x000000ff0600720c */ /* 0x040fe20003f45270 */
[----:B------:R-:W-:Y:S01]  /*0310*/  VIADD R11, R6, 0xffffffff ;  /* 0xffffffff060b7836 */ /* 0x000fe20000000000 */
[----:B------:R-:W0:Y:S01]  /*0320*/  S2R R8, SR_CTAID.X ;  /* 0x0000000000087919 */ /* 0x000e220000002500 */
[----:B------:R-:W-:Y:S01]  /*0330*/  LEA.HI R4, R4, R5, RZ, 0x2 ;  /* 0x0000000504047211 */ /* 0x000fe200078f10ff */
[----:B------:R-:W-:Y:S01]  /*0340*/  NOP ;  /* 0x0000000000007918 */ /* 0x000fe20000000000 */
[----:B------:R-:W-:Y:S01]  /*0350*/  NOP ;  /* 0x0000000000007918 */ /* 0x000fe20000000000 */
[----:B------:R-:W-:-:S02]  /*0360*/  ISETP.GE.U32.AND P1, PT, R11, 0x2, PT ;  /* 0x000000020b00780c */ /* 0x000fc40003f26070 */
[----:B------:R-:W-:-:S05]  /*0370*/  LOP3.LUT R4, R4, 0xfffffffc, RZ, 0xc0, !PT ;  /* 0xfffffffc04047812 */ /* 0x000fca00078ec0ff */
[----:B------:R-:W-:Y:S01]  /*0380*/  IMAD.IADD R5, R5, 0x1, -R4 ;  /* 0x0000000105057824 */ /* 0x000fe200078e0a04 */
[----:B-----5:R-:W-:Y:S02]  /*0390*/  ISETP.NE.OR P0, PT, R2, RZ, !P0 ;  /* 0x000000ff0200720c */ /* 0x020fe40004705670 */
[----:B-1----:R-:W-:-:S11]  /*03a0*/  ISETP.NE.AND P3, PT, R3, 0x1, PT ;  /* 0x000000010300780c */ /* 0x002fd60003f65270 */
[----:B------:R-:W-:Y:S01]  /*03b0*/  VOTEU.ALL UP0, P0 ;  /* 0x00000000003f7886 */ /* 0x000fe20000000000 */
[----:B------:R-:W-:Y:S01]  /*03c0*/  VOTEU.ALL UP1, P0 ;  /* 0x00000000003f7886 */ /* 0x000fe20000020000 */
[----:B------:R-:W0:Y:S01]  /*03d0*/  @P3 LDC R9, c[0x0][0x10] ;  /* 0x00000400ff093b82 */ /* 0x000e220000000800 */
[----:B--2---:R-:W-:Y:S02]  /*03e0*/  @P3 IMAD.MOV.U32 R2, RZ, RZ, R10 ;  /* 0x000000ffff023224 */ /* 0x004fe400078e000a */
[----:B------:R-:W-:Y:S01]  /*03f0*/  @!UP0 UMOV UR6, 0x400 ;  /* 0x0000040000068882 */ /* 0x000fe20000000000 */
[----:B------:R-:W-:-:S04]  /*0400*/  @!UP0 UIADD3 UR4, -UR4, 0x100000, URZ ;  /* 0x0010000004048890 */ /* 0x000fc8000fffe13f */
[----:B------:R-:W-:Y:S02]  /*0410*/  @!UP0 USHF.L.U32 UR5, UR4, 0xb, URZ ;  /* 0x0000000b04058899 */ /* 0x000fe4000800063f */
[----:B------:R-:W-:Y:S01]  /*0420*/  @!UP0 USHF.L.U32 UR4, UR4, 0x1, URZ ;  /* 0x0000000104048899 */ /* 0x000fe2000800063f */
[----:B------:R-:W-:Y:S02]  /*0430*/  @P3 IMAD.MOV.U32 R3, RZ, RZ, RZ ;  /* 0x000000ffff033224 */ /* 0x000fe400078e00ff */
[----:B------:R-:W-:Y:S01]  /*0440*/  @P3 IMAD.MOV.U32 R13, RZ, RZ, RZ ;  /* 0x000000ffff0d3224 */ /* 0x000fe200078e00ff */
[----:B------:R-:W1:Y:S08]  /*0450*/  @!UP0 S2UR UR7, SR_CgaCtaId ;  /* 0x00000000000789c3 */ /* 0x000e700000008800 */
[----:B------:R-:W2:Y:S01]  /*0460*/  @!P3 LDC R7, c[0x0][0xc] ;  /* 0x00000300ff07bb82 */ /* 0x000ea20000000800 */
[----:B0-----:R-:W-:-:S04]  /*0470*/  @P3 IMAD.WIDE.U32 R2, R8, R9, R2 ;  /* 0x0000000908023225 */ /* 0x001fc800078e0002 */
[----:B------:R-:W-:Y:S02]  /*0480*/  IMAD.MOV.U32 R9, RZ, RZ, RZ ;  /* 0x000000ffff097224 */ /* 0x000fe400078e00ff */
[----:B------:R-:W-:Y:S01]  /*0490*/  @P3 IMAD.IADD R3, R3, 0x1, R13 ;  /* 0x0000000103033824 */ /* 0x000fe200078e020d */
[----:B-1----:R-:W-:Y:S01]  /*04a0*/  @!UP0 ULEA UR6, UR7, UR6, 0x18 ;  /* 0x0000000607068291 */ /* 0x002fe2000f8ec03f */
[----:B------:R-:W-:Y:S01]  /*04b0*/  VOTEU.ALL UP0, P0 ;  /* 0x00000000003f7886 */ /* 0x000fe20000000000 */
[----:B------:R-:W-:-:S04]  /*04c0*/  ISETP.NE.AND P0, PT, R5, 0x3, PT ;  /* 0x000000030500780c */ /* 0x000fc80003f05270 */
[----:B------:R-:W-:-:S04]  /*04d0*/  ISETP.EQ.OR P0, PT, R5, RZ, !P0 ;  /* 0x000000ff0500720c */ /* 0x000fc80004702670 */
[----:B------:R-:W-:Y:S01]  /*04e0*/  ISETP.EQ.AND P0, PT, R6, RZ, P0 ;  /* 0x000000ff0600720c */ /* 0x000fe20000702270 */
[----:B------:R-:W0:Y:S02]  /*04f0*/  FENCE.VIEW.ASYNC.S ;  /* 0x00000000000073c6 */ /* 0x000e240000000000 */
[----:B0-----:R0:W3:Y:S01]  /*0500*/  @!UP0 SYNCS.EXCH.64 URZ, [UR6+0x40], UR4 ;  /* 0x00004004063f85b2 */ /* 0x0010e20008000100 */
[----:B--2---:R-:W-:Y:S01]  /*0510*/  @!P3 IMAD.WIDE.U32 R6, R7, R10, R8 ;  /* 0x0000000a0706b225 */ /* 0x004fe200078e0008 */
[----:B------:R-:W-:-:S03]  /*0520*/  SEL R4, RZ, 0x1, !P0 ;  /* 0x00000001ff047807 */ /* 0x000fc60004000000 */
[----:B------:R-:W-:Y:S02]  /*0530*/  @!P3 IMAD.MOV.U32 R2, RZ, RZ, R6 ;  /* 0x000000ffff02b224 */ /* 0x000fe400078e0006 */
[----:B------:R-:W-:Y:S01]  /*0540*/  @!P3 IMAD.MOV.U32 R3, RZ, RZ, R7 ;  /* 0x000000ffff03b224 */ /* 0x000fe200078e0007 */
[----:B------:R-:W-:Y:S01]  /*0550*/  SEL R4, R4, 0x2, P1 ;  /* 0x0000000204047807 */ /* 0x000fe20000800000 */
[----:B------:R0:W3:Y:S01]  /*0560*/  @!UP1 SYNCS.EXCH.64 URZ, [UR6+0x48], UR4 ;  /* 0x00004804063f95b2 */ /* 0x0000e20008000100 */
[----:B------:R-:W-:Y:S01]  /*0570*/  NOP ;  /* 0x0000000000007918 */ /* 0x000fe20000000000 */
[----:B---34-:R-:W-:Y:S06]  /*0580*/  BAR.SYNC.DEFER_BLOCKING 0x0 ;  /* 0x0000000000007b1d */ /* 0x018fec0000010000 */
[----:B------:R-:W-:Y:S05]  /*0590*/  @!P2 BRA `(.L_x_3) ;  /* 0x00000078000ca947 */ /* 0x000fea0003800000 */
[----:B------:R-:W-:-:S13]  /*05a0*/  ISETP.GT.U32.AND P0, PT, R11, 0x1, PT ;  /* 0x000000010b00780c */ /* 0x000fda0003f04070 */
[----:B0-----:R-:W-:Y:S05]  /*05b0*/  @P0 EXIT ;  /* 0x000000000000094d */ /* 0x001fea0003800000 */
[----:B------:R-:W-:Y:S01]  /*05c0*/  ULDC.64 UR4, c[0x0][0x650] ;  /* 0x0001940000047ab9 */ /* 0x000fe20000000a00 */
[----:B------:R-:W-:Y:S01]  /*05d0*/  PRMT R12, RZ, 0x7610, R12 ;  /* 0x00007610ff0c7816 */ /* 0x000fe2000000000c */
[----:B------:R-:W-:Y:S01]  /*05e0*/  IMAD.MOV.U32 R6, RZ, RZ, -0x1 ;  /* 0xffffffffff067424 */ /* 0x000fe200078e00ff */
[----:B------:R-:W-:Y:S01]  /*05f0*/  ISETP.GE.U32.AND P0, PT, R2, UR4, PT ;  /* 0x0000000402007c0c */ /* 0x000fe2000bf06070 */
[----:B------:R-:W-:Y:S02]  /*0600*/  IMAD.MOV.U32 R7, RZ, RZ, -0x1 ;  /* 0xffffffffff077424 */ /* 0x000fe400078e00ff */
[----:B------:R-:W-:Y:S01]  /*0610*/  IMAD.MOV.U32 R5, RZ, RZ, -0x1 ;  /* 0xffffffffff057424 */ /* 0x000fe200078e00ff */
[----:B------:R-:W-:-:S13]  /*0620*/  ISETP.GE.U32.AND.EX P0, PT, R3, UR5, PT, P0 ;  /* 0x0000000503007c0c */ /* 0x000fda000bf06100 */
[----:B------:R-:W-:Y:S05]  /*0630*/  @P0 BRA `(.L_x_4) ;  /* 0x00000004005c0947 */ /* 0x000fea0003800000 */
[----:B------:R-:W0:Y:S01]  /*0640*/  LDC.64 R16, c[0x0][0x628] ;  /* 0x00018a00ff107b82 */ /* 0x000e220000000a00 */
[----:B------:R-:W-:Y:S02]  /*0650*/  IMAD.MOV.U32 R6, RZ, RZ, R2 ;  /* 0x000000ffff067224 */ /* 0x000fe400078e0002 */
[----:B------:R-:W-:-:S05]  /*0660*/  IMAD.MOV.U32 R7, RZ, RZ, R3 ;  /* 0x000000ffff077224 */ /* 0x000fca00078e0003 */
[----:B------:R-:W1:Y:S08]  /*0670*/  LDC R18, c[0x0][0x630] ;  /* 0x00018c00ff127b82 */ /* 0x000e700000000800 */
[----:B------:R-:W2:Y:S01]  /*0680*/  LDC.64 R20, c[0x0][0x620] ;  /* 0x00018800ff147b82 */ /* 0x000ea20000000a00 */
[----:B0-----:R-:W-:-:S04]  /*0690*/  ISETP.NE.U32.AND P0, PT, R16, RZ, PT ;  /* 0x000000ff1000720c */ /* 0x001fc80003f05070 */
[----:B------:R-:W-:-:S13]  /*06a0*/  ISETP.NE.AND.EX P0, PT, R17, RZ, PT, P0 ;  /* 0x000000ff1100720c */ /* 0x000fda0003f05300 */
[----:B-12---:R-:W-:Y:S05]  /*06b0*/  @!P0 BRA `(.L_x_5) ;  /* 0x0000000000288947 */ /* 0x006fea0003800000 */
[----:B------:R-:W0:Y:S02]  /*06c0*/  LDC R5, c[0x0][0x634] ;  /* 0x00018d00ff057b82 */ /* 0x000e240000000800 */
[----:B0-----:R-:W-:-:S05]  /*06d0*/  IADD3 R5, P0, R2, R5, RZ ;  /* 0x0000000502057210 */ /* 0x001fca0007f1e0ff */
[----:B------:R-:W-:-:S04]  /*06e0*/  IMAD.X R11, RZ, RZ, R3, P0 ;  /* 0x000000ffff0b7224 */ /* 0x000fc800000e0603 */
[----:B------:R-:W-:-:S04]  /*06f0*/  IMAD.WIDE.U32 R6, R11, R16, RZ ;  /* 0x000000100b067225 */ /* 0x000fc800078e00ff */
[----:B------:R-:W-:-:S04]  /*0700*/  IMAD.WIDE.U32 R12, P0, R5, R17, R6 ;  /* 0x00000011050c7225 */ /* 0x000fc80007800006 */
[----:B------:R-:W-:-:S04]  /*0710*/  IMAD.WIDE.U32 R6, R5, R16, RZ ;  /* 0x0000001005067225 */ /* 0x000fc800078e00ff */
[----:B------:R-:W-:Y:S01]  /*0720*/  IMAD.X R15, RZ, RZ, RZ, P0 ;  /* 0x000000ffff0f7224 */ /* 0x000fe200000e06ff */
[----:B------:R-:W-:Y:S01]  /*0730*/  IADD3 RZ, P0, R7, R12, RZ ;  /* 0x0000000c07ff7210 */ /* 0x000fe20007f1e0ff */
[----:B------:R-:W-:-:S04]  /*0740*/  IMAD.MOV.U32 R14, RZ, RZ, R13 ;  /* 0x000000ffff0e7224 */ /* 0x000fc800078e000d */
[----:B------:R-:W-:-:S08]  /*0750*/  IMAD.WIDE.U32.X R6, R11, R17, R14, P0 ;  /* 0x000000110b067225 */ /* 0x000fd000000e040e */
.L_x_5:
[--C-:B------:R-:W-:Y:S01]  /*0760*/  SHF.R.U64 R26, R6, R18, R7.reuse ;  /* 0x00000012061a7219 */ /* 0x100fe20000001207 */
[----:B------:R-:W0:Y:S01]  /*0770*/  LDC.64 R22, c[0x0][0x640] ;  /* 0x00019000ff167b82 */ /* 0x000e220000000a00 */
[----:B------:R-:W-:Y:S01]  /*0780*/  I2FP.F32.U32 R5, R8 ;  /* 0x0000000800057245 */ /* 0x000fe20000201000 */
[----:B------:R-:W-:Y:S01]  /*0790*/  ULDC UR4, c[0x0][0x150] ;  /* 0x0000540000047ab9 */ /* 0x000fe20000000800 */
[----:B------:R-:W-:Y:S02]  /*07a0*/  SHF.R.U32.HI R6, RZ, R18, R7 ;  /* 0x00000012ff067219 */ /* 0x000fe40000011607 */
[----:B------:R-:W-:Y:S01]  /*07b0*/  IADD3 R11, P0, RZ, -R26, RZ ;  /* 0x8000001aff0b7210 */ /* 0x000fe20007f1e0ff */
[----:B------:R-:W-:Y:S01]  /*07c0*/  FMUL R5, R5, UR4 ;  /* 0x0000000405057c20 */ /* 0x000fe20008400000 */
[----:B------:R-:W-:Y:S01]  /*07d0*/  ULDC UR4, c[0x0][0x154] ;  /* 0x0000550000047ab9 */ /* 0x000fe20000000800 */
[----:B------:R-:W1:Y:S02]  /*07e0*/  LDC R14, c[0x0][0x618] ;  /* 0x00018600ff0e7b82 */ /* 0x000e640000000800 */
[----:B------:R-:W-:-:S02]  /*07f0*/  IMAD.X R13, RZ, RZ, ~R6, P0 ;  /* 0x000000ffff0d7224 */ /* 0x000fc400000e0e06 */
[----:B------:R-:W2:Y:S01]  /*0800*/  F2I.U32.TRUNC.NTZ R5, R5 ;  /* 0x0000000500057305 */ /* 0x000ea2000020f000 */
[----:B------:R-:W-:-:S03]  /*0810*/  IMAD.WIDE.U32 R6, R11, R20, R2 ;  /* 0x000000140b067225 */ /* 0x000fc600078e0002 */
[----:B------:R-:W3:Y:S01]  /*0820*/  LDC R9, c[0x0][0x144] ;  /* 0x00005100ff097b82 */ /* 0x000ee20000000800 */
[----:B------:R-:W-:-:S04]  /*0830*/  IMAD R12, R13, R20, RZ ;  /* 0x000000140d0c7224 */ /* 0x000fc800078e02ff */
[----:B------:R-:W-:Y:S02]  /*0840*/  IMAD R11, R11, R21, R12 ;  /* 0x000000150b0b7224 */ /* 0x000fe400078e020c */
[----:B------:R-:W-:Y:S01]  /*0850*/  IMAD.MOV.U32 R12, RZ, RZ, 0x1 ;  /* 0x00000001ff0c7424 */ /* 0x000fe200078e00ff */
[----:B------:R-:W4:Y:S01]  /*0860*/  LDC R18, c[0x0][0x608] ;  /* 0x00018200ff127b82 */ /* 0x000f220000000800 */
[----:B------:R-:W-:Y:S01]  /*0870*/  IMAD.IADD R11, R7, 0x1, R11 ;  /* 0x00000001070b7824 */ /* 0x000fe200078e020b */
[----:B0-----:R-:W-:Y:S01]  /*0880*/  ISETP.NE.U32.AND P0, PT, R22, RZ, PT ;  /* 0x000000ff1600720c */ /* 0x001fe20003f05070 */
[----:B--2---:R-:W-:-:S03]  /*0890*/  IMAD.MOV R7, RZ, RZ, -R5 ;  /* 0x000000ffff077224 */ /* 0x004fc600078e0a05 */
[----:B------:R-:W-:Y:S02]  /*08a0*/  ISETP.NE.AND.EX P0, PT, R23, RZ, PT, P0 ;  /* 0x000000ff1700720c */ /* 0x000fe40003f05300 */
[----:B------:R-:W0:Y:S01]  /*08b0*/  LDC R13, c[0x0][0x658] ;  /* 0x00019600ff0d7b82 */ /* 0x000e220000000800 */
[--C-:B-1----:R-:W-:Y:S02]  /*08c0*/  SHF.R.U64 R16, R6, R14, R11.reuse ;  /* 0x0000000e06107219 */ /* 0x102fe4000000120b */
[----:B------:R-:W-:Y:S02]  /*08d0*/  I2FP.F32.U32 R6, R10 ;  /* 0x0000000a00067245 */ /* 0x000fe40000201000 */
[----:B------:R-:W-:-:S03]  /*08e0*/  SHF.R.U32.HI R11, RZ, R14, R11 ;  /* 0x0000000eff0b7219 */ /* 0x000fc6000001160b */
[----:B------:R-:W1:Y:S01]  /*08f0*/  LDC R17, c[0x0][0x148] ;  /* 0x00005200ff117b82 */ /* 0x000e620000000800 */
[----:B---3--:R-:W-:Y:S02]  /*0900*/  IMAD R5, R9, R7, R8 ;  /* 0x0000000709057224 */ /* 0x008fe400078e0208 */
[----:B------:R-:W-:Y:S01]  /*0910*/  FMUL R7, R6, UR4 ;  /* 0x0000000406077c20 */ /* 0x000fe20008400000 */
[----:B------:R-:W-:-:S03]  /*0920*/  IMAD.MOV.U32 R6, RZ, RZ, -0x1 ;  /* 0xffffffffff067424 */ /* 0x000fc600078e00ff */
[----:B------:R2:W3:Y:S01]  /*0930*/  F2I.U32.TRUNC.NTZ R15, R7 ;  /* 0x00000007000f7305 */ /* 0x0004e2000020f000 */
[----:B------:R-:W1:Y:S01]  /*0940*/  LDC R21, c[0x0][0x600] ;  /* 0x00018000ff157b82 */ /* 0x000e620000000800 */
[-CC-:B----4-:R-:W-:Y:S02]  /*0950*/  SHF.R.U64 R27, R16, R18.reuse, R11.reuse ;  /* 0x00000012101b7219 */ /* 0x190fe4000000120b */
[----:B------:R-:W-:-:S05]  /*0960*/  SHF.R.U32.HI R8, RZ, R18, R11 ;  /* 0x00000012ff087219 */ /* 0x000fca000001160b */
[----:B------:R-:W4:Y:S01]  /*0970*/  LDC R20, c[0x0][0x648] ;  /* 0x00019200ff147b82 */ /* 0x000f220000000800 */
[-CC-:B0-----:R-:W-:Y:S02]  /*0980*/  SHF.R.U64 R18, R27, R13.reuse, R8.reuse ;  /* 0x0000000d1b127219 */ /* 0x181fe40000001208 */
[-C--:B------:R-:W-:Y:S02]  /*0990*/  SHF.L.U32 R6, R6, R13.reuse, RZ ;  /* 0x0000000d06067219 */ /* 0x080fe400000006ff */
[-C--:B------:R-:W-:Y:S02]  /*09a0*/  SHF.R.U32.HI R8, RZ, R13.reuse, R8 ;  /* 0x0000000dff087219 */ /* 0x080fe40000011608 */
[----:B------:R-:W-:Y:S01]  /*09b0*/  LOP3.LUT R14, RZ, R6, RZ, 0x33, !PT ;  /* 0x00000006ff0e7212 */ /* 0x000fe200078e33ff */
[----:B------:R-:W0:Y:S01]  /*09c0*/  LDC R25, c[0x0][0x638] ;  /* 0x00018e00ff197b82 */ /* 0x000e220000000800 */
[----:B------:R-:W-:Y:S01]  /*09d0*/  SHF.L.U32 R11, R12, R13, RZ ;  /* 0x0000000d0c0b7219 */ /* 0x000fe200000006ff */
[----:B------:R-:W-:-:S02]  /*09e0*/  IMAD.MOV.U32 R6, RZ, RZ, R18 ;  /* 0x000000ffff067224 */ /* 0x000fc400078e0012 */
[----:B--2---:R-:W-:-:S04]  /*09f0*/  IMAD.MOV.U32 R7, RZ, RZ, R8 ;  /* 0x000000ffff077224 */ /* 0x004fc800078e0008 */
[----:B------:R-:W2:Y:S01]  /*0a00*/  LDC R24, c[0x0][0x610] ;  /* 0x00018400ff187b82 */ /* 0x000ea20000000800 */
[----:B---3--:R-:W-:Y:S05]  /*0a10*/  @!P0 BRA `(.L_x_6) ;  /* 0x0000000000288947 */ /* 0x008fea0003800000 */
[----:B------:R-:W3:Y:S02]  /*0a20*/  LDC R13, c[0x0][0x64c] ;  /* 0x00019300ff0d7b82 */ /* 0x000ee40000000800 */
[----:B---3--:R-:W-:-:S05]  /*0a30*/  IADD3 R13, P0, R18, R13, RZ ;  /* 0x0000000d120d7210 */ /* 0x008fca0007f1e0ff */
        /* <DEDUP_REMOVED lines=8> */
.L_x_6:
[----:B----4-:R-:W-:Y:S01]  /*0ac0*/  SHF.R.U64 R6, R6, R20, R7 ;  /* 0x0000001406067219 */ /* 0x010fe20000001207 */
[----:B-1----:R-:W-:Y:S01]  /*0ad0*/  VIADD R7, R21, 0xffffffff ;  /* 0xffffffff15077836 */ /* 0x002fe20000000000 */
[----:B------:R-:W-:Y:S01]  /*0ae0*/  LOP3.LUT R14, R27, R14, RZ, 0xc0, !PT ;  /* 0x0000000e1b0e7212 */ /* 0x000fe200078ec0ff */
[----:B------:R-:W-:Y:S02]  /*0af0*/  IMAD.MOV R15, RZ, RZ, -R15 ;  /* 0x000000ffff0f7224 */ /* 0x000fe400078e0a0f */
[----:B------:R-:W-:Y:S01]  /*0b00*/  IMAD.MOV R8, RZ, RZ, -R6 ;  /* 0x000000ffff087224 */ /* 0x000fe200078e0a06 */
[----:B------:R-:W-:Y:S01]  /*0b10*/  LOP3.LUT R7, R16, R7, RZ, 0xc0, !PT ;  /* 0x0000000710077212 */ /* 0x000fe200078ec0ff */
[----:B------:R-:W-:Y:S02]  /*0b20*/  IMAD R14, R11, R6, R14 ;  /* 0x000000060b0e7224 */ /* 0x000fe400078e020e */
[----:B------:R-:W-:Y:S02]  /*0b30*/  @P3 IMAD R5, R17, R15, R10 ;  /* 0x0000000f11053224 */ /* 0x000fe400078e020a */
[----:B0-----:R-:W-:-:S02]  /*0b40*/  IMAD R6, R8, R25, R18 ;  /* 0x0000001908067224 */ /* 0x001fc400078e0212 */
[----:B--2---:R-:W-:Y:S02]  /*0b50*/  IMAD R5, R14, R24, R5 ;  /* 0x000000180e057224 */ /* 0x004fe400078e0205 */
[----:B------:R-:W-:Y:S02]  /*0b60*/  IMAD R6, R6, R21, R7 ;  /* 0x0000001506067224 */ /* 0x000fe400078e0207 */
[----:B------:R-:W-:-:S03]  /*0b70*/  IMAD.MOV.U32 R12, RZ, RZ, 0x1 ;  /* 0x00000001ff0c7424 */ /* 0x000fc600078e00ff */
[----:B------:R-:W-:Y:S02]  /*0b80*/  SEL R7, R6, R5, !P3 ;  /* 0x0000000506077207 */ /* 0x000fe40005800000 */
[----:B------:R-:W-:Y:S01]  /*0b90*/  SEL R6, R5, R6, !P3 ;  /* 0x0000000605067207 */ /* 0x000fe20005800000 */
[----:B------:R-:W-:-:S07]  /*0ba0*/  IMAD.MOV.U32 R5, RZ, RZ, R26 ;  /* 0x000000ffff057224 */ /* 0x000fce00078e001a */
.L_x_4:
[----:B------:R-:W-:-:S08]  /*0bb0*/  NOP ;  /* 0x0000000000007918 */ /* 0x000fd00000000000 */
[----:B------:R-:W0:Y:S02]  /*0bc0*/  USETMAXREG.TRY_ALLOC.CTAPOOL UP0, 0xe8 ;  /* 0x000000e8000079c8 */ /* 0x000e240008000600 */
[----:B0-----:R-:W-:-:S13]  /*0bd0*/  PLOP3.LUT P0, PT, PT, PT, UP0, 0x80, 0x0 ;  /* 0x000000000000781c */ /* 0x001fda0003f0f008 */
[----:B------:R-:W-:Y:S05]  /*0be0*/  @!P0 BRA `(.L_x_4) ;  /* 0xfffffffc00f08947 */ /* 0x000fea000383ffff */
[----:B------:R-:W-:Y:S01]  /*0bf0*/  ULDC.64 UR4, c[0x0][0x598] ;  /* 0x0001660000047ab9 */ /* 0x000fe20000000a00 */
[----:B------:R-:W-:Y:S01]  /*0c00*/  ULDC.64 UR16, c[0x0][0x208] ;  /* 0x0000820000107ab9 */ /* 0x000fe20000000a00 */
[----:B------:R-:W-:-:S04]  /*0c10*/  ISETP.NE.U32.AND P0, PT, RZ, UR4, PT ;  /* 0x00000004ff007c0c */ /* 0x000fc8000bf05070 */
[----:B------:R-:W-:-:S13]  /*0c20*/  ISETP.NE.AND.EX P0, PT, RZ, UR5, PT, P0 ;  /* 0x00000005ff007c0c */ /* 0x000fda000bf05300 */
[----:B------:R-:W-:Y:S05]  /*0c30*/  @!P0 BRA `(.L_x_7) ;  /* 0x00000000001c8947 */ /* 0x000fea0003800000 */
[----:B------:R-:W0:Y:S02]  /*0c40*/  LDC.64 R8, c[0x0][0x598] ;  /* 0x00016600ff087b82 */ /* 0x000e240000000a00 */
[----:B0-----:R-:W2:Y:S02]  /*0c50*/  LDG.E.64 R8, desc[UR16][R8.64] ;  /* 0x0000001008087981 */ /* 0x001ea4000c1e1b00 */
[----:B--2---:R-:W-:-:S04]  /*0c60*/  ISETP.NE.U32.AND P0, PT, R8, RZ, PT ;  /* 0x000000ff0800720c */ /* 0x004fc80003f05070 */
[----:B------:R-:W-:-:S13]  /*0c70*/  ISETP.NE.AND.EX P0, PT, R9, RZ, PT, P0 ;  /* 0x000000ff0900720c */ /* 0x000fda0003f05300 */
[----:B------:R-:W-:Y:S05]  /*0c80*/  @!P0 BRA `(.L_x_7) ;  /* 0x0000000000088947 */ /* 0x000fea0003800000 */
[----:B------:R0:W5:Y:S01]  /*0c90*/  LD.E R8, desc[UR16][R8.64] ;  /* 0x0000001008087980 */ /* 0x000162000c101900 */
[----:B------:R-:W-:Y:S05]  /*0ca0*/  BRA `(.L_x_8) ;  /* 0x0000000000207947 */ /* 0x000fea0003800000 */
.L_x_7:
[----:B------:R-:W-:Y:S02]  /*0cb0*/  ULDC.64 UR4, c[0x0][0x588] ;  /* 0x0001620000047ab9 */ /* 0x000fe40000000a00 */
[----:B------:R-:W-:-:S04]  /*0cc0*/  ISETP.NE.U32.AND P0, PT, RZ, UR4, PT ;  /* 0x00000004ff007c0c */ /* 0x000fc8000bf05070 */
[----:B------:R-:W-:-:S13]  /*0cd0*/  ISETP.NE.AND.EX P0, PT, RZ, UR5, PT, P0 ;  /* 0x00000005ff007c0c */ /* 0x000fda000bf05300 */
[----:B------:R-:W-:Y:S05]  /*0ce0*/  @!P0 BRA `(.L_x_9) ;  /* 0x00000000000c8947 */ /* 0x000fea0003800000 */
[----:B------:R-:W0:Y:S02]  /*0cf0*/  LDC.64 R8, c[0x0][0x588] ;  /* 0x00016200ff087b82 */ /* 0x000e240000000a00 */
[----:B0-----:R1:W5:Y:S01]  /*0d00*/  LDG.E R8, desc[UR16][R8.64] ;  /* 0x0000001008087981 */ /* 0x001362000c1e1900 */
[----:B------:R-:W-:Y:S05]  /*0d10*/  BRA `(.L_x_8) ;  /* 0x0000000000047947 */ /* 0x000fea0003800000 */
.L_x_9:
[----:B------:R-:W2:Y:S02]  /*0d20*/  LDC R8, c[0x0][0x580] ;  /* 0x00016000ff087b82 */ /* 0x000ea40000000800 */
.L_x_8:
[----:B------:R-:W-:Y:S02]  /*0d30*/  ULDC.64 UR4, c[0x0][0x5a0] ;  /* 0x0001680000047ab9 */ /* 0x000fe40000000a00 */
[----:B------:R-:W-:-:S04]  /*0d40*/  ISETP.NE.U32.AND P0, PT, RZ, UR4, PT ;  /* 0x00000004ff007c0c */ /* 0x000fc8000bf05070 */
[----:B------:R-:W-:-:S13]  /*0d50*/  ISETP.NE.AND.EX P0, PT, RZ, UR5, PT, P0 ;  /* 0x00000005ff007c0c */ /* 0x000fda000bf05300 */
[----:B------:R-:W-:Y:S05]  /*0d60*/  @!P0 BRA `(.L_x_10) ;  /* 0x00000000001c8947 */ /* 0x000fea0003800000 */
[----:B------:R-:W3:Y:S02]  /*0d70*/  LDC.64 R10, c[0x0][0x5a0] ;  /* 0x00016800ff0a7b82 */ /* 0x000ee40000000a00 */
[----:B---3--:R-:W3:Y:S02]  /*0d80*/  LDG.E.64 R10, desc[UR16][R10.64] ;  /* 0x000000100a0a7981 */ /* 0x008ee4000c1e1b00 */
[----:B---3--:R-:W-:-:S04]  /*0d90*/  ISETP.NE.U32.AND P0, PT, R10, RZ, PT ;  /* 0x000000ff0a00720c */ /* 0x008fc80003f05070 */
[----:B------:R-:W-:-:S13]  /*0da0*/  ISETP.NE.AND.EX P0, PT, R11, RZ, PT, P0 ;  /* 0x000000ff0b00720c */ /* 0x000fda0003f05300 */
[----:B------:R-:W-:Y:S05]  /*0db0*/  @!P0 BRA `(.L_x_10) ;  /* 0x0000000000088947 */ /* 0x000fea0003800000 */
[----:B01----:R0:W5:Y:S01]  /*0dc0*/  LD.E R9, desc[UR16][R10.64] ;  /* 0x000000100a097980 */ /* 0x003162000c101900 */
[----:B------:R-:W-:Y:S05]  /*0dd0*/  BRA `(.L_x_11) ;  /* 0x0000000000207947 */ /* 0x000fea0003800000 */
.L_x_10:
[----:B------:R-:W-:Y:S02]  /*0de0*/  ULDC.64 UR4, c[0x0][0x590] ;  /* 0x0001640000047ab9 */ /* 0x000fe40000000a00 */
[----:B------:R-:W-:-:S04]  /*0df0*/  ISETP.NE.U32.AND P0, PT, RZ, UR4, PT ;  /* 0x00000004ff007c0c */ /* 0x000fc8000bf05070 */
[----:B------:R-:W-:-:S13]  /*0e00*/  ISETP.NE.AND.EX P0, PT, RZ, UR5, PT, P0 ;  /* 0x00000005ff007c0c */ /* 0x000fda000bf05300 */
[----:B------:R-:W-:Y:S05]  /*0e10*/  @!P0 BRA `(.L_x_12) ;  /* 0x00000000000c8947 */ /* 0x000fea0003800000 */
[----:B------:R-:W0:Y:S02]  /*0e20*/  LDC.64 R10, c[0x0][0x590] ;  /* 0x00016400ff0a7b82 */ /* 0x000e240000000a00 */
[----:B01----:R1:W5:Y:S01]  /*0e30*/  LDG.E R9, desc[UR16][R10.64] ;  /* 0x000000100a097981 */ /* 0x003362000c1e1900 */
[----:B------:R-:W-:Y:S05]  /*0e40*/  BRA `(.L_x_11) ;  /* 0x0000000000047947 */ /* 0x000fea0003800000 */
.L_x_12:
[----:B01----:R-:W3:Y:S02]  /*0e50*/  LDC R9, c[0x0][0x584] ;  /* 0x00016100ff097b82 */ /* 0x003ee40000000800 */
.L_x_11:
[----:B------:R-:W-:-:S13]  /*0e60*/  LOP3.LUT P0, RZ, R12, 0xff, RZ, 0xc0, !PT ;  /* 0x000000ff0cff7812 */ /* 0x000fda000780c0ff */
[----:B------:R-:W-:Y:S05]  /*0e70*/  @!P0 EXIT ;  /* 0x000000000000894d */ /* 0x000fea0003800000 */
[----:B------:R-:W-:Y:S01]  /*0e80*/  ULDC UR4, c[0x0][0x28c] ;  /* 0x0000a30000047ab9 */ /* 0x000fe20000000800 */
[----:B------:R-:W-:Y:S01]  /*0e90*/  LOP3.LUT R142, R4, 0x1, RZ, 0xfc, !PT ;  /* 0x00000001048e7812 */ /* 0x000fe200078efcff */
[----:B------:R-:W-:-:S04]  /*0ea0*/  UIADD3 UR4, UR4, 0x3f, URZ ;  /* 0x0000003f04047890 */ /* 0x000fc8000fffe03f */
[----:B------:R-:W-:-:S04]  /*0eb0*/  USHF.R.S32.HI UR5, URZ, 0x1f, UR4 ;  /* 0x0000001f3f057899 */ /* 0x000fc80008011404 */
[----:B------:R-:W-:-:S03]  /*0ec0*/  ULEA.HI UR5, UR5, UR4, URZ, 0x6 ;  /* 0x0000000405057291 */ /* 0x000fc6000f8f303f */
[----:B------:R-:W-:Y:S01]  /*0ed0*/  UMOV UR4, URZ ;  /* 0x0000003f00047c82 */ /* 0x000fe20008000000 */
[----:B------:R-:W-:-:S03]  /*0ee0*/  USHF.R.S32.HI UR9, URZ, 0x6, UR5 ;  /* 0x000000063f097899 */ /* 0x000fc60008011405 */
[----:B------:R-:W-:-:S09]  /*0ef0*/  UMOV UR5, URZ ;  /* 0x0000003f00057c82 */ /* 0x000fd20008000000 */
.L_x_165:
[----:B01----:R-:W-:Y:S01]  /*0f00*/  LOP3.LUT R10, R0, 0x80, RZ, 0xc0, !PT ;  /* 0x00000080000a7812 */ /* 0x003fe200078ec0ff */
[----:B------:R-:W0:Y:S01]  /*0f10*/  S2UR UR13, SR_CgaCtaId ;  /* 0x00000000000d79c3 */ /* 0x000e220000008800 */
[----:B------:R-:W-:Y:S01]  /*0f20*/  UMOV UR12, 0x400 ;  /* 0x00000400000c7882 */ /* 0x000fe20000000000 */
[----:B------:R-:W-:Y:S01]  /*0f30*/  UMOV UR6, URZ ;  /* 0x0000003f00067c82 */ /* 0x000fe20008000000 */
[----:B------:R-:W-:Y:S01]  /*0f40*/  SHF.R.U32.HI R10, RZ, 0x7, R10 ;  /* 0x00000007ff0a7819 */ /* 0x000fe2000001160a */
[----:B------:R-:W-:Y:S01]  /*0f50*/  UMOV UR7, URZ ;  /* 0x0000003f00077c82 */ /* 0x000fe20008000000 */
[----:B------:R-:W-:Y:S01]  /*0f60*/  UMOV UR18, UR5 ;  /* 0x0000000500127c82 */ /* 0x000fe20008000000 */
[----:B------:R-:W-:Y:S02]  /*0f70*/  CS2R R18, SRZ ;  /* 0x0000000000127805 */ /* 0x000fe4000001ff00 */
[----:B------:R-:W-:Y:S01]  /*0f80*/  CS2R R16, SRZ ;  /* 0x0000000000107805 */ /* 0x000fe2000001ff00 */
[----:B------:R-:W1:Y:S01]  /*0f90*/  LDC R11, c[0x0][0x28c] ;  /* 0x0000a300ff0b7b82 */ /* 0x000e620000000800 */
[----:B----4-:R-:W4:Y:S01]  /*0fa0*/  SHFL.IDX PT, R10, R10, RZ, 0x1f ;  /* 0x00001fff0a0a7589 */ /* 0x010f2200000e0000 */
[----:B------:R-:W-:-:S02]  /*0fb0*/  CS2R R20, SRZ ;  /* 0x0000000000147805 */ /* 0x000fc4000001ff00 */
[----:B------:R-:W-:Y:S02]  /*0fc0*/  CS2R R22, SRZ ;  /* 0x0000000000167805 */ /* 0x000fe4000001ff00 */
[----:B------:R-:W-:Y:S02]  /*0fd0*/  CS2R R88, SRZ ;  /* 0x0000000000587805 */ /* 0x000fe4000001ff00 */
[----:B------:R-:W-:Y:S02]  /*0fe0*/  CS2R R90, SRZ ;  /* 0x00000000005a7805 */ /* 0x000fe4000001ff00 */
[----:B------:R-:W-:Y:S02]  /*0ff0*/  CS2R R92, SRZ ;  /* 0x00000000005c7805 */ /* 0x000fe4000001ff00 */
[----:B------:R-:W-:Y:S02]  /*1000*/  CS2R R96, SRZ ;  /* 0x0000000000607805 */ /* 0x000fe4000001ff00 */
        /* <DEDUP_REMOVED lines=16> */
[----:B-1----:R-:W-:Y:S02]  /*1110*/  ISETP.GE.AND P0, PT, R11, 0x1, PT ;  /* 0x000000010b00780c */ /* 0x002fe40003f06270 */
[----:B------:R-:W-:Y:S02]  /*1120*/  CS2R R128, SRZ ;  /* 0x0000000000807805 */ /* 0x000fe4000001ff00 */
[----:B----4-:R-:W-:-:S02]  /*1130*/  R2UR UR8, R10 ;  /* 0x000000000a0872ca */ /* 0x010fc400000e0000 */
[----:B------:R-:W-:Y:S02]  /*1140*/  CS2R R130, SRZ ;  /* 0x0000000000827805 */ /* 0x000fe4000001ff00 */
[----:B------:R-:W-:Y:S02]  /*1150*/  CS2R R132, SRZ ;  /* 0x0000000000847805 */ /* 0x000fe4000001ff00 */
[----:B------:R-:W-:Y:S02]  /*1160*/  CS2R R134, SRZ ;  /* 0x0000000000867805 */ /* 0x000fe4000001ff00 */
[----:B------:R-:W-:Y:S02]  /*1170*/  CS2R R136, SRZ ;  /* 0x0000000000887805 */ /* 0x000fe4000001ff00 */
[----:B------:R-:W-:Y:S02]  /*1180*/  CS2R R138, SRZ ;  /* 0x00000000008a7805 */ /* 0x000fe4000001ff00 */
[----:B------:R-:W-:Y:S01]  /*1190*/  CS2R R140, SRZ ;  /* 0x00000000008c7805 */ /* 0x000fe2000001ff00 */
[----:B------:R-:W-:Y:S01]  /*11a0*/  IMAD.MOV.U32 R143, RZ, RZ, RZ ;  /* 0x000000ffff8f7224 */ /* 0x000fe200078e00ff */
[----:B------:R-:W-:Y:S01]  /*11b0*/  CS2R R56, SRZ ;  /* 0x0000000000387805 */ /* 0x000fe2000001ff00 */
[----:B------:R-:W-:Y:S01]  /*11c0*/  IMAD.MOV.U32 R145, RZ, RZ, RZ ;  /* 0x000000ffff917224 */ /* 0x000fe200078e00ff */
[----:B------:R-:W-:Y:S01]  /*11d0*/  CS2R R58, SRZ ;  /* 0x00000000003a7805 */ /* 0x000fe2000001ff00 */
[----:B--23--:R-:W-:Y:S01]  /*11e0*/  IMAD.U32 R13, RZ, RZ, UR4 ;  /* 0x00000004ff0d7e24 */ /* 0x00cfe2000f8e00ff */
[----:B------:R-:W-:Y:S01]  /*11f0*/  CS2R R60, SRZ ;  /* 0x00000000003c7805 */ /* 0x000fe2000001ff00 */
[----:B------:R-:W-:Y:S01]  /*1200*/  ULEA.HI UR10, UR8, UR8, URZ, 0x1 ;  /* 0x00000008080a7291 */ /* 0x000fe2000f8f083f */
[----:B------:R-:W-:-:S02]  /*1210*/  CS2R R62, SRZ ;  /* 0x00000000003e7805 */ /* 0x000fc4000001ff00 */
[----:B------:R-:W-:Y:S02]  /*1220*/  CS2R R64, SRZ ;  /* 0x0000000000407805 */ /* 0x000fe4000001ff00 */
[----:B------:R-:W-:Y:S01]  /*1230*/  CS2R R66, SRZ ;  /* 0x0000000000427805 */ /* 0x000fe2000001ff00 */
[----:B------:R-:W-:Y:S01]  /*1240*/  ULOP3.LUT UR11, UR10, 0xffffe, URZ, 0xc0, !UPT ;  /* 0x000ffffe0a0b7892 */ /* 0x000fe2000f8ec03f */
[----:B------:R-:W-:Y:S01]  /*1250*/  CS2R R68, SRZ ;  /* 0x0000000000447805 */ /* 0x000fe2000001ff00 */
[----:B0-----:R-:W-:Y:S01]  /*1260*/  ULEA UR10, UR13, UR12, 0x18 ;  /* 0x0000000c0d0a7291 */ /* 0x001fe2000f8ec03f */
[----:B------:R-:W-:Y:S01]  /*1270*/  CS2R R70, SRZ ;  /* 0x0000000000467805 */ /* 0x000fe2000001ff00 */
[----:B------:R-:W-:Y:S01]  /*1280*/  UIADD3 UR11, UR8, -UR11, URZ ;  /* 0x8000000b080b7290 */ /* 0x000fe2000fffe03f */
[----:B------:R-:W-:Y:S02]  /*1290*/  CS2R R72, SRZ ;  /* 0x0000000000487805 */ /* 0x000fe4000001ff00 */
[----:B------:R-:W-:Y:S01]  /*12a0*/  CS2R R74, SRZ ;  /* 0x00000000004a7805 */ /* 0x000fe2000001ff00 */
[----:B------:R-:W-:Y:S01]  /*12b0*/  UMOV UR8, URZ ;  /* 0x0000003f00087c82 */ /* 0x000fe20008000000 */
[----:B------:R-:W-:Y:S01]  /*12c0*/  ULEA UR11, UR11, UR10, 0xc ;  /* 0x0000000a0b0b7291 */ /* 0x000fe2000f8e603f */
[----:B------:R-:W-:-:S02]  /*12d0*/  CS2R R76, SRZ ;  /* 0x00000000004c7805 */ /* 0x000fc4000001ff00 */
[----:B------:R-:W-:Y:S02]  /*12e0*/  CS2R R78, SRZ ;  /* 0x00000000004e7805 */ /* 0x000fe4000001ff00 */
[----:B------:R-:W-:Y:S01]  /*12f0*/  CS2R R80, SRZ ;  /* 0x0000000000507805 */ /* 0x000fe2000001ff00 */
[----:B------:R-:W-:Y:S01]  /*1300*/  UIADD3 UR11, UR11, 0x100, URZ ;  /* 0x000001000b0b7890 */ /* 0x000fe2000fffe03f */
[----:B------:R-:W-:Y:S02]  /*1310*/  CS2R R82, SRZ ;  /* 0x0000000000527805 */ /* 0x000fe4000001ff00 */
[----:B------:R-:W-:Y:S02]  /*1320*/  CS2R R84, SRZ ;  /* 0x0000000000547805 */ /* 0x000fe4000001ff00 */
[----:B------:R-:W-:Y:S01]  /*1330*/  CS2R R86, SRZ ;  /* 0x0000000000567805 */ /* 0x000fe2000001ff00 */
[----:B------:R-:W-:Y:S01]  /*1340*/  USHF.R.U32.HI UR11, URZ, 0x4, UR11 ;  /* 0x000000043f0b7899 */ /* 0x000fe2000801160b */
[----:B------:R-:W-:-:S02]  /*1350*/  CS2R R24, SRZ ;  /* 0x0000000000187805 */ /* 0x000fc4000001ff00 */
[----:B------:R-:W-:Y:S02]  /*1360*/  CS2R R26, SRZ ;  /* 0x00000000001a7805 */ /* 0x000fe4000001ff00 */
[----:B------:R-:W-:Y:S01]  /*1370*/  CS2R R28, SRZ ;  /* 0x00000000001c7805 */ /* 0x000fe2000001ff00 */
[----:B------:R-:W-:Y:S01]  /*1380*/  ULOP3.LUT UR11, UR11, 0x3fff, URZ, 0xc0, !UPT ;  /* 0x00003fff0b0b7892 */ /* 0x000fe2000f8ec03f */
        /* <DEDUP_REMOVED lines=12> */
[----:B------:R-:W-:Y:S01]  /*1450*/  CS2R R54, SRZ ;  /* 0x0000000000367805 */ /* 0x000fe2000001ff00 */
[----:B------:R-:W-:Y:S06]  /*1460*/  @!P0 BRA `(.L_x_13) ;  /* 0x0000000800588947 */ /* 0x000fec0003800000 */
[----:B------:R-:W-:-:S13]  /*1470*/  ISETP.NE.AND P1, PT, R142, 0x3, PT ;  /* 0x000000038e00780c */ /* 0x000fda0003f25270 */
[----:B------:R-:W-:Y:S05]  /*1480*/  @!P1 BRA `(.L_x_14) ;  /* 0x0000000000049947 */ /* 0x000fea0003800000 */
[----:B------:R-:W-:Y:S01]  /*1490*/  BPT.TRAP 0x1 ;  /* 0x000000040000795c */ /* 0x000fe20000300000 */
.L_x_14:
[----:B------:R-:W-:Y:S01]  /*14a0*/  ULEA UR6, UR5, UR10, 0x3 ;  /* 0x0000000a05067291 */ /* 0x000fe2000f8e183f */
[----:B------:R-:W-:-:S05]  /*14b0*/  IMAD.U32 R10, RZ, RZ, UR4 ;  /* 0x00000004ff0a7e24 */ /* 0x000fca000f8e00ff */
[----:B------:R-:W-:-:S04]  /*14c0*/  SHF.L.U32 R10, R10, 0x1f, RZ ;  /* 0x0000001f0a0a7819 */ /* 0x000fc800000006ff */
[----:B------:R0:W1:Y:S01]  /*14d0*/  SYNCS.PHASECHK.TRANS64.TRYWAIT P0, [UR6], R10 ;  /* 0x0000000aff0075a7 */ /* 0x0000620008000146 */
[----:B------:R-:W-:Y:S05]  /*14e0*/  @!P1 BRA `(.L_x_15) ;  /* 0x0000000000049947 */ /* 0x000fea0003800000 */
[----:B------:R-:W-:Y:S01]  /*14f0*/  BPT.TRAP 0x1 ;  /* 0x000000040000795c */ /* 0x000fe20000300000 */
.L_x_15:
[----:B-1----:R-:W-:Y:S05]  /*1500*/  @P0 BRA `(.L_x_16) ;  /* 0x0000000000080947 */ /* 0x002fea0003800000 */
[----:B------:R-:W1:Y:S02]  /*1510*/  SYNCS.PHASECHK.TRANS64.TRYWAIT P0, [UR6], R10 ;  /* 0x0000000aff0075a7 */ /* 0x000e640008000146 */
[----:B-1----:R-:W-:Y:S05]  /*1520*/  @!P0 BRA `(.L_x_17) ;  /* 0x0000007c00908947 */ /* 0x002fea0003800000 */
.L_x_16:
[----:B------:R-:W-:Y:S01]  /*1530*/  UIADD3 UR6, UR10, 0xc100, URZ ;  /* 0x0000c1000a067890 */ /* 0x000fe2000fffe03f */
[----:B------:R-:W-:Y:S01]  /*1540*/  WARPGROUP.ARRIVE ;  /* 0x00000000000079c5 */ /* 0x000fe20000000000 */
[----:B------:R-:W-:Y:S01]  /*1550*/  ULOP3.LUT UR8, UR11, 0x10000, URZ, 0xfc, !UPT ;  /* 0x000100000b087892 */ /* 0x000fe2000f8efc3f */
[----:B------:R-:W-:Y:S01]  /*1560*/  CS2R R18, SRZ ;  /* 0x0000000000127805 */ /* 0x000fe2000001ff00 */
[----:B------:R-:W-:Y:S01]  /*1570*/  USHF.R.U32.HI UR6, URZ, 0x4, UR6 ;  /* 0x000000043f067899 */ /* 0x000fe20008011606 */
[----:B------:R-:W-:Y:S01]  /*1580*/  CS2R R16, SRZ ;  /* 0x0000000000107805 */ /* 0x000fe2000001ff00 */
[----:B------:R-:W-:Y:S01]  /*1590*/  ULEA UR8, UR5, UR8, 0xa ;  /* 0x0000000805087291 */ /* 0x000fe2000f8e503f */
[----:B------:R-:W-:Y:S01]  /*15a0*/  CS2R R20, SRZ ;  /* 0x0000000000147805 */ /* 0x000fe2000001ff00 */
[----:B------:R-:W-:Y:S01]  /*15b0*/  ULOP3.LUT UR6, UR6, 0x3fff, URZ, 0xc0, !UPT ;  /* 0x00003fff06067892 */ /* 0x000fe2000f8ec03f */
[----:B------:R-:W-:Y:S01]  /*15c0*/  CS2R R22, SRZ ;  /* 0x0000000000167805 */ /* 0x000fe2000001ff00 */
[----:B------:R-:W-:Y:S01]  /*15d0*/  UMOV UR13, 0x80000020 ;  /* 0x80000020000d7882 */ /* 0x000fe20000000000 */
[----:B------:R-:W-:Y:S01]  /*15e0*/  UMOV UR15, 0x80000020 ;  /* 0x80000020000f7882 */ /* 0x000fe20000000000 */
[----:B------:R-:W-:Y:S01]  /*15f0*/  ULOP3.LUT UR6, UR6, 0x10000, URZ, 0xfc, !UPT ;  /* 0x0001000006067892 */ /* 0x000fe2000f8efc3f */
[----:B------:R-:W-:Y:S01]  /*1600*/  CS2R R88, SRZ ;  /* 0x0000000000587805 */ /* 0x000fe2000001ff00 */
[----:B------:R-:W-:Y:S01]  /*1610*/  UMOV UR12, UR8 ;  /* 0x00000008000c7c82 */ /* 0x000fe20008000000 */
[----:B------:R-:W-:Y:S01]  /*1620*/  CS2R R90, SRZ ;  /* 0x00000000005a7805 */ /* 0x000fe2000001ff00 */
[----:B------:R-:W-:Y:S01]  /*1630*/  ULEA UR7, UR5, UR6, 0x8 ;  /* 0x0000000605077291 */ /* 0x000fe2000f8e403f */
[----:B------:R-:W-:Y:S01]  /*1640*/  CS2R R92, SRZ ;  /* 0x00000000005c7805 */ /* 0x000fe2000001ff00 */
[----:B------:R-:W-:Y:S01]  /*1650*/  UIADD3 UR6, UR8, 0x200, URZ ;  /* 0x0000020008067890 */ /* 0x000fe2000fffe03f */
[----:B------:R-:W-:-:S02]  /*1660*/  CS2R R96, SRZ ;  /* 0x0000000000607805 */ /* 0x000fc4000001ff00 */
[----:B------:R-:W-:Y:S02]  /*1670*/  CS2R R94, SRZ ;  /* 0x00000000005e7805 */ /* 0x000fe4000001ff00 */
[----:B------:R-:W-:Y:S02]  /*1680*/  CS2R R98, SRZ ;  /* 0x0000000000627805 */ /* 0x000fe4000001ff00 */
[----:B------:R-:W-:Y:S01]  /*1690*/  CS2R R100, SRZ ;  /* 0x0000000000647805 */ /* 0x000fe2000001ff00 */
[----:B------:R-:W-:Y:S01]  /*16a0*/  UMOV UR14, UR7 ;  /* 0x00000007000e7c82 */ /* 0x000fe20008000000 */
[----:B------:R-:W-:Y:S01]  /*16b0*/  CS2R R102, SRZ ;  /* 0x0000000000667805 */ /* 0x000fe2000001ff00 */
[----:B------:R-:W-:Y:S01]  /*16c0*/  QGMMA.64x64x32.F32.E5M2.E5M2 R56, gdesc[UR12], RZ, !UPT ;  /* 0x00e000000c3879f3 */ /* 0x000fe2000c7038ff */
[----:B------:R-:W-:Y:S01]  /*16d0*/  UMOV UR12, UR6 ;  /* 0x00000006000c7c82 */ /* 0x000fe20008000000 */
[----:B------:R-:W-:Y:S01]  /*16e0*/  UMOV UR13, 0x80000020 ;  /* 0x80000020000d7882 */ /* 0x000fe20000000000 */
[----:B------:R-:W-:Y:S01]  /*16f0*/  UMOV UR6, 0x2 ;  /* 0x0000000200067882 */ /* 0x000fe20000000000 */
[----:B------:R-:W-:Y:S01]  /*1700*/  QGMMA.64x64x32.F32.E5M2.E5M2 R24, gdesc[UR12], RZ, !UPT ;  /* 0x00e000000c1879f3 */ /* 0x000fe2000c7038ff */
[----:B------:R-:W-:Y:S01]  /*1710*/  UIADD3 UR14, UR7, 0x2, URZ ;  /* 0x00000002070e7890 */ /* 0x000fe2000fffe03f */
[----:B------:R-:W-:Y:S01]  /*1720*/  CS2R R104, SRZ ;  /* 0x0000000000687805 */ /* 0x000fe2000001ff00 */
[----:B------:R-:W-:Y:S01]  /*1730*/  UIADD3 UR12, UR8, 0x2, URZ ;  /* 0x00000002080c7890 */ /* 0x000fe2000fffe03f */
[----:B------:R-:W-:Y:S01]  /*1740*/  CS2R R108, SRZ ;  /* 0x00000000006c7805 */ /* 0x000fe2000001ff00 */
[----:B------:R-:W-:Y:S01]  /*1750*/  ULDC UR7, c[0x0][0x50c] ;  /* 0x0001430000077ab9 */ /* 0x000fe20000000800 */
[----:B------:R-:W-:Y:S01]  /*1760*/  UIADD3 UR8, UR8, 0x202, URZ ;  /* 0x0000020208087890 */ /* 0x000fe2000fffe03f */
[----:B------:R-:W-:Y:S01]  /*1770*/  CS2R R106, SRZ ;  /* 0x00000000006a7805 */ /* 0x000fe2000001ff00 */
[----:B------:R-:W-:Y:S01]  /*1780*/  UISETP.NE.AND UP0, UPT, UR7, 0x2, UPT ;  /* 0x000000020700788c */ /* 0x000fe2000bf05270 */
[----:B------:R-:W-:Y:S01]  /*1790*/  CS2R R110, SRZ ;  /* 0x00000000006e7805 */ /* 0x000fe2000001ff00 */
[----:B------:R-:W-:Y:S01]  /*17a0*/  UMOV UR13, 0x80000020 ;  /* 0x80000020000d7882 */ /* 0x000fe20000000000 */
[----:B------:R-:W-:Y:S01]  /*17b0*/  UMOV UR15, 0x80000020 ;  /* 0x80000020000f7882 */ /* 0x000fe20000000000 */
[----:B------:R-:W-:Y:S01]  /*17c0*/  USEL UR7, URZ, 0x1, UP0 ;  /* 0x000000013f077887 */ /* 0x000fe20008000000 */
[----:B------:R-:W-:-:S02]  /*17d0*/  CS2R R112, SRZ ;  /* 0x0000000000707805 */ /* 0x000fc4000001ff00 */
[----:B------:R-:W-:Y:S02]  /*17e0*/  CS2R R114, SRZ ;  /* 0x0000000000727805 */ /* 0x000fe4000001ff00 */
[----:B------:R-:W-:Y:S02]  /*17f0*/  CS2R R116, SRZ ;  /* 0x0000000000747805 */ /* 0x000fe4000001ff00 */
[----:B------:R-:W-:Y:S02]  /*1800*/  CS2R R118, SRZ ;  /* 0x0000000000767805 */ /* 0x000fe4000001ff00 */
[----:B------:R-:W-:Y:S02]  /*1810*/  CS2R R120, SRZ ;  /* 0x0000000000787805 */ /* 0x000fe4000001ff00 */
[----:B------:R-:W-:Y:S02]  /*1820*/  ISETP.NE.AND P0, PT, RZ, UR7, PT ;  /* 0x00000007ff007c0c */ /* 0x000fe4000bf05270 */
        /* <DEDUP_REMOVED lines=10> */
[----:B------:R-:W-:Y:S02]  /*18d0*/  IMAD.MOV.U32 R143, RZ, RZ, RZ ;  /* 0x000000ffff8f7224 */ /* 0x000fe400078e00ff */
[----:B------:R-:W-:Y:S01]  /*18e0*/  IMAD.MOV.U32 R145, RZ, RZ, RZ ;  /* 0x000000ffff917224 */ /* 0x000fe200078e00ff */
[----:B------:R-:W-:Y:S01]  /*18f0*/  QGMMA.64x64x32.F32.E5M2.E5M2 R56, gdesc[UR12], R56 ;  /* 0x00e000000c3879f3 */ /* 0x000fe20008703838 */
[----:B------:R-:W-:Y:S01]  /*1900*/  UMOV UR12, UR8 ;  /* 0x00000008000c7c82 */ /* 0x000fe20008000000 */
[----:B------:R-:W-:-:S02]  /*1910*/  UMOV UR13, 0x80000020 ;  /* 0x80000020000d7882 */ /* 0x000fc40000000000 */
[----:B------:R-:W-:Y:S01]  /*1920*/  QGMMA.64x64x32.F32.E5M2.E5M2 R24, gdesc[UR12], R24, gsb0 ;  /* 0x00e000000c1879f3 */ /* 0x000fe20008003818 */
[----:B------:R-:W-:Y:S05]  /*1930*/  @!P0 BRA `(.L_x_18) ;  /* 0x0000000400088947 */ /* 0x000fea0003800000 */
[----:B------:R-:W-:Y:S02]  /*1940*/  WARPGROUP.DEPBAR.LE gsb0, 0x0 ;  /* 0x00008000000079c5 */ /* 0x000fe40000010000 */
[----:B------:R-:W-:-:S01]  /*1950*/  FADD R145, RZ, R56 ;  /* 0x00000038ff917221 */ /* 0x000fc20000000000 */
[----:B------:R-:W-:Y:S01]  /*1960*/  FADD R140, RZ, R57 ;  /* 0x00000039ff8c7221 */ /* 0x000fe20000000000 */
        /* <DEDUP_REMOVED lines=62> */
[----:B------:R-:W-:-:S06]  /*1d50*/  UMOV UR6, URZ ;  /* 0x0000003f00067c82 */ /* 0x000fcc0008000000 */
.L_x_18:
[----:B------:R-:W-:-:S04]  /*1d60*/  UIADD3 UR18, UR5, 0x1, URZ ;  /* 0x0000000105127890 */ /* 0x000fc8000fffe03f */
[----:B------:R-:W-:-:S04]  /*1d70*/  UISETP.NE.AND UP0, UPT, UR18, 0x3, UPT ;  /* 0x000000031200788c */ /* 0x000fc8000bf05270 */
[----:B------:R-:W-:Y:S02]  /*1d80*/  USEL UR8, URZ, 0x1, UP0 ;  /* 0x000000013f087887 */ /* 0x000fe40008000000 */
[----:B------:R-:W-:Y:S02]  /*1d90*/  USEL UR18, UR18, URZ, UP0 ;  /* 0x0000003f12127287 */ /* 0x000fe40008000000 */
[----:B------:R-:W-:-:S06]  /*1da0*/  ULOP3.LUT UR8, UR4, UR8, URZ, 0x3c, !UPT ;  /* 0x0000000804087292 */ /* 0x000fcc000f8e3c3f */
[----:B------:R-:W-:Y:S01]  /*1db0*/  IMAD.U32 R13, RZ, RZ, UR8 ;  /* 0x00000008ff0d7e24 */ /* 0x000fe2000f8e00ff */
[----:B------:R-:W-:-:S06]  /*1dc0*/  UMOV UR8, 0x1 ;  /* 0x0000000100087882 */ /* 0x000fcc0000000000 */
.L_x_13:
[----:B------:R-:W-:-:S04]  /*1dd0*/  UISETP.LT.AND UP0, UPT, UR9, 0x1, UPT ;  /* 0x000000010900788c */ /* 0x000fc8000bf01270 */
[----:B------:R-:W-:-:S04]  /*1de0*/  USEL UR12, UR9, 0x1, UP0 ;  /* 0x00000001090c7887 */ /* 0x000fc80008000000 */
[----:B------:R-:W-:-:S04]  /*1df0*/  UIADD3 UR12, UR9, -UR12, URZ ;  /* 0x8000000c090c7290 */ /* 0x000fc8000fffe03f */
[----:B------:R-:W-:-:S06]  /*1e00*/  UISETP.GE.AND UP0, UPT, UR12, 0x1, UPT ;  /* 0x000000010c00788c */ /* 0x000fcc000bf06270 */
[----:B------:R-:W-:-:S13]  /*1e10*/  PLOP3.LUT P0, PT, PT, PT, UP0, 0x80, 0x0 ;  /* 0x000000000000781c */ /* 0x000fda0003f0f008 */
[----:B------:R-:W-:Y:S05]  /*1e20*/  @!P0 BRA `(.L_x_19) ;  /* 0x00000008002c8947 */ /* 0x000fea0003800000 */
[----:B01----:R-:W-:Y:S01]  /*1e30*/  IMAD.U32 R10, RZ, RZ, UR12 ;  /* 0x0000000cff0a7e24 */ /* 0x003fe2000f8e00ff */
[----:B------:R-:W-:Y:S01]  /*1e40*/  UMOV UR19, UR5 ;  /* 0x0000000500137c82 */ /* 0x000fe20008000000 */
[----:B------:R-:W-:-:S05]  /*1e50*/  ULDC UR21, c[0x0][0x50c] ;  /* 0x0001430000157ab9 */ /* 0x000fca0000000800 */
.L_x_27:
[----:B------:R-:W-:-:S13]  /*1e60*/  ISETP.NE.AND P1, PT, R142, 0x3, PT ;  /* 0x000000038e00780c */ /* 0x000fda0003f25270 */
[----:B01----:R-:W-:Y:S05]  /*1e70*/  @!P1 BRA `(.L_x_20) ;  /* 0x0000000000049947 */ /* 0x003fea0003800000 */
[----:B------:R-:W-:Y:S01]  /*1e80*/  BPT.TRAP 0x1 ;  /* 0x000000040000795c */ /* 0x000fe20000300000 */
.L_x_20:
[----:B------:R-:W0:Y:S01]  /*1e90*/  S2UR UR12, SR_CgaCtaId ;  /* 0x00000000000c79c3 */ /* 0x000e220000008800 */
[----:B------:R-:W-:Y:S01]  /*1ea0*/  UMOV UR10, 0x400 ;  /* 0x00000400000a7882 */ /* 0x000fe20000000000 */
[----:B------:R-:W-:Y:S01]  /*1eb0*/  SHF.L.U32 R11, R13, 0x1f, RZ ;  /* 0x0000001f0d0b7819 */ /* 0x000fe200000006ff */
[----:B0-----:R-:W-:-:S04]  /*1ec0*/  ULEA UR10, UR12, UR10, 0x18 ;  /* 0x0000000a0c0a7291 */ /* 0x001fc8000f8ec03f */
[----:B------:R-:W-:-:S09]  /*1ed0*/  ULEA UR12, UR18, UR10, 0x3 ;  /* 0x0000000a120c7291 */ /* 0x000fd2000f8e183f */
[----:B------:R0:W1:Y:S01]  /*1ee0*/  SYNCS.PHASECHK.TRANS64.TRYWAIT P0, [UR12], R11 ;  /* 0x0000000bff0075a7 */ /* 0x000062000800014c */
[----:B------:R-:W-:Y:S05]  /*1ef0*/  @!P1 BRA `(.L_x_21) ;  /* 0x0000000000049947 */ /* 0x000fea0003800000 */
[----:B------:R-:W-:Y:S01]  /*1f00*/  BPT.TRAP 0x1 ;  /* 0x000000040000795c */ /* 0x000fe20000300000 */
.L_x_21:
[----:B-1----:R-:W-:Y:S05]  /*1f10*/  @P0 BRA `(.L_x_22) ;  /* 0x0000000000080947 */ /* 0x002fea0003800000 */
[----:B------:R-:W1:Y:S02]  /*1f20*/  SYNCS.PHASECHK.TRANS64.TRYWAIT P0, [UR12], R11 ;  /* 0x0000000bff0075a7 */ /* 0x000e64000800014c */
[----:B-1----:R-:W-:Y:S05]  /*1f30*/  @!P0 BRA `(.L_x_23) ;  /* 0x0000007400248947 */ /* 0x002fea0003800000 */
.L_x_22:
[----:B------:R-:W-:Y:S01]  /*1f40*/  UIADD3 UR12, UR10, 0xc100, URZ ;  /* 0x0000c1000a0c7890 */ /* 0x000fe2000fffe03f */
[----:B------:R-:W-:Y:S01]  /*1f50*/  WARPGROUP.ARRIVE ;  /* 0x00000000000079c5 */ /* 0x000fe20000000000 */
[----:B------:R-:W-:Y:S02]  /*1f60*/  UISETP.NE.AND UP0, UPT, UR7, URZ, UPT ;  /* 0x0000003f0700728c */ /* 0x000fe4000bf05270 */
[----:B------:R-:W-:Y:S02]  /*1f70*/  USHF.R.U32.HI UR12, URZ, 0x4, UR12 ;  /* 0x000000043f0c7899 */ /* 0x000fe4000801160c */
[----:B------:R-:W-:Y:S02]  /*1f80*/  USEL UR8, UR8, URZ, !UP0 ;  /* 0x0000003f08087287 */ /* 0x000fe4000c000000 */
[----:B------:R-:W-:Y:S02]  /*1f90*/  ULOP3.LUT UR12, UR12, 0x3fff, URZ, 0xc0, !UPT ;  /* 0x00003fff0c0c7892 */ /* 0x000fe4000f8ec03f */
[----:B------:R-:W-:-:S02]  /*1fa0*/  ULOP3.LUT UR7, UR11, 0x10000, URZ, 0xfc, !UPT ;  /* 0x000100000b077892 */ /* 0x000fc4000f8efc3f */
[----:B------:R-:W-:Y:S02]  /*1fb0*/  ULOP3.LUT UR12, UR12, 0x10000, URZ, 0xfc, !UPT ;  /* 0x000100000c0c7892 */ /* 0x000fe4000f8efc3f */
[----:B------:R-:W-:Y:S02]  /*1fc0*/  UISETP.NE.U32.AND UP0, UPT, UR8, URZ, UPT ;  /* 0x0000003f0800728c */ /* 0x000fe4000bf05070 */
[----:B------:R-:W-:Y:S02]  /*1fd0*/  ULEA UR8, UR18, UR7, 0xa ;  /* 0x0000000712087291 */ /* 0x000fe4000f8e503f */
[----:B------:R-:W-:Y:S02]  /*1fe0*/  ULEA UR7, UR18, UR12, 0x8 ;  /* 0x0000000c12077291 */ /* 0x000fe4000f8e403f */
[----:B------:R-:W-:Y:S01]  /*1ff0*/  UIADD3 UR20, UR8, 0x200, URZ ;  /* 0x0000020008147890 */ /* 0x000fe2000fffe03f */
[----:B------:R-:W-:Y:S02]  /*2000*/  UMOV UR13, 0x80000020 ;  /* 0x80000020000d7882 */ /* 0x000fe40000000000 */
[----:B------:R-:W-:Y:S01]  /*2010*/  UMOV UR12, UR8 ;  /* 0x00000008000c7c82 */ /* 0x000fe20008000000 */
[----:B------:R-:W-:Y:S01]  /*2020*/  UMOV UR15, 0x80000020 ;  /* 0x80000020000f7882 */ /* 0x000fe20000000000 */
[----:B------:R-:W-:Y:S01]  /*2030*/  UMOV UR14, UR7 ;  /* 0x00000007000e7c82 */ /* 0x000fe20008000000 */
[----:B------:R-:W-:Y:S01]  /*2040*/  UIADD3 UR6, UR6, 0x2, URZ ;  /* 0x0000000206067890 */ /* 0x000fe2000fffe03f */
[----:B------:R-:W-:Y:S01]  /*2050*/  QGMMA.64x64x32.F32.E5M2.E5M2 R56, gdesc[UR12], R56, UP0 ;  /* 0x00e000000c3879f3 */ /* 0x000fe2000bf03838 */
[----:B------:R-:W-:Y:S01]  /*2060*/  UMOV UR12, UR20 ;  /* 0x00000014000c7c82 */ /* 0x000fe20008000000 */
[----:B------:R-:W-:-:S02]  /*2070*/  UMOV UR13, 0x80000020 ;  /* 0x80000020000d7882 */ /* 0x000fc40000000000 */
[----:B------:R-:W-:Y:S01]  /*2080*/  QGMMA.64x64x32.F32.E5M2.E5M2 R24, gdesc[UR12], R24, UP0 ;  /* 0x00e000000c1879f3 */ /* 0x000fe2000bf03818 */
[----:B------:R-:W-:Y:S02]  /*2090*/  UIADD3 UR12, UR8, 0x2, URZ ;  /* 0x00000002080c7890 */ /* 0x000fe4000fffe03f */
[----:B------:R-:W-:Y:S02]  /*20a0*/  UIADD3 UR14, UR7, 0x2, URZ ;  /* 0x00000002070e7890 */ /* 0x000fe4000fffe03f */
[----:B------:R-:W-:Y:S01]  /*20b0*/  UIADD3 UR8, UR8, 0x202, URZ ;  /* 0x0000020208087890 */ /* 0x000fe2000fffe03f */
[----:B------:R-:W-:Y:S01]  /*20c0*/  UMOV UR13, 0x80000020 ;  /* 0x80000020000d7882 */ /* 0x000fe20000000000 */
[----:B------:R-:W-:Y:S01]  /*20d0*/  UMOV UR15, 0x80000020 ;  /* 0x80000020000f7882 */ /* 0x000fe20000000000 */
[----:B------:R-:W-:-:S04]  /*20e0*/  UISETP.NE.AND UP0, UPT, UR6, UR21, UPT ;  /* 0x000000150600728c */ /* 0x000fc8000bf05270 */
[----:B------:R-:W-:-:S06]  /*20f0*/  USEL UR7, URZ, 0x1, UP0 ;  /* 0x000000013f077887 */ /* 0x000fcc0008000000 */
[----:B------:R-:W-:Y:S01]  /*2100*/  ISETP.NE.AND P0, PT, RZ, UR7, PT ;  /* 0x00000007ff007c0c */ /* 0x000fe2000bf05270 */
[----:B------:R-:W-:Y:S01]  /*2110*/  QGMMA.64x64x32.F32.E5M2.E5M2 R56, gdesc[UR12], R56 ;  /* 0x00e000000c3879f3 */ /* 0x000fe20008703838 */
[----:B------:R-:W-:Y:S01]  /*2120*/  UMOV UR12, UR8 ;  /* 0x00000008000c7c82 */ /* 0x000fe20008000000 */
[----:B------:R-:W-:Y:S02]  /*2130*/  UMOV UR13, 0x80000020 ;  /* 0x80000020000d7882 */ /* 0x000fe40000000000 */
[----:B------:R-:W-:Y:S03]  /*2140*/  QGMMA.64x64x32.F32.E5M2.E5M2 R24, gdesc[UR12], R24, gsb0 ;  /* 0x00e000000c1879f3 */ /* 0x000fe60008003818 */
[----:B------:R-:W-:-:S05]  /*2150*/  WARPGROUP.DEPBAR.LE gsb0, 0x1 ;  /* 0x00008000000079c5 */ /* 0x000fca0000010100 */
[----:B------:R-:W-:Y:S05]  /*2160*/  @!P0 BRA `(.L_x_24) ;  /* 0x0000000400088947 */ /* 0x000fea0003800000 */
[----:B------:R-:W-:Y:S02]  /*2170*/  WARPGROUP.DEPBAR.LE gsb0, 0x0 ;  /* 0x00008000000079c5 */ /* 0x000fe40000010000 */
[----:B------:R-:W-:-:S01]  /*2180*/  FADD R145, R56, R145 ;  /* 0x0000009138917221 */ /* 0x000fc20000000000 */
[----:B------:R-:W-:Y:S01]  /*2190*/  FADD R140, R57, R140 ;  /* 0x0000008c398c7221 */ /* 0x000fe20000000000 */
        /* <DEDUP_REMOVED lines=62> */
[----:B------:R-:W-:-:S06]  /*2580*/  UMOV UR6, URZ ;  /* 0x0000003f00067c82 */ /* 0x000fcc0008000000 */
.L_x_24:
[----:B------:R-:W-:Y:S05]  /*2590*/  @!P1 BRA `(.L_x_25) ;  /* 0x0000000000049947 */ /* 0x000fea0003800000 */
[----:B------:R-:W-:Y:S01]  /*25a0*/  BPT.TRAP 0x1 ;  /* 0x000000040000795c */ /* 0x000fe20000300000 */
.L_x_25:
[----:B------:R-:W-:Y:S01]  /*25b0*/  ULEA UR8, UR19, UR10, 0x3 ;  /* 0x0000000a13087291 */ /* 0x000fe2000f8e183f */
[----:B------:R-:W-:-:S03]  /*25c0*/  ISETP.GT.U32.AND P0, PT, R4, 0x1, PT ;  /* 0x000000010400780c */ /* 0x000fc60003f04070 */
[----:B------:R-:W-:-:S04]  /*25d0*/  UIADD3 UR8, UR8, 0x18, URZ ;  /* 0x0000001808087890 */ /* 0x000fc8000fffe03f */
[----:B------:R-:W-:-:S09]  /*25e0*/  UPRMT UR8, URZ, 0x654, UR8 ;  /* 0x000006543f087896 */ /* 0x000fd20008000008 */
[----:B------:R-:W-:Y:S01]  /*25f0*/  SYNCS.ARRIVE.TRANS64.RED.A1T0 RZ, [UR8], RZ ;  /* 0x000000ffffff79a7 */ /* 0x000fe20008100408 */
[----:B------:R-:W-:Y:S05]  /*2600*/  @P0 BRA `(.L_x_26) ;  /* 0x0000000000040947 */ /* 0x000fea0003800000 */
[----:B------:R-:W-:Y:S01]  /*2610*/  BPT.TRAP 0x1 ;  /* 0x000000040000795c */ /* 0x000fe20000300000 */
.L_x_26:
[----:B------:R-:W-:Y:S01]  /*2620*/  UIADD3 UR18, UR18, 0x1, URZ ;  /* 0x0000000112127890 */ /* 0x000fe2000fffe03f */
[C---:B------:R-:W-:Y:S01]  /*2630*/  ISETP.GT.AND P0, PT, R10.reuse, 0x1, PT ;  /* 0x000000010a00780c */ /* 0x040fe20003f04270 */
[----:B------:R-:W-:Y:S01]  /*2640*/  UIADD3 UR19, UR19, 0x1, URZ ;  /* 0x0000000113137890 */ /* 0x000fe2000fffe03f */
[----:B------:R-:W-:Y:S01]  /*2650*/  VIADD R10, R10, 0xffffffff ;  /* 0xffffffff0a0a7836 */ /* 0x000fe20000000000 */
[----:B------:R-:W-:Y:S02]  /*2660*/  UISETP.NE.AND UP0, UPT, UR18, 0x3, UPT ;  /* 0x000000031200788c */ /* 0x000fe4000bf05270 */
[----:B------:R-:W-:Y:S02]  /*2670*/  UISETP.NE.AND UP1, UPT, UR19, 0x3, UPT ;  /* 0x000000031300788c */ /* 0x000fe4000bf25270 */
[----:B------:R-:W-:Y:S02]  /*2680*/  USEL UR8, URZ, 0x1, UP0 ;  /* 0x000000013f087887 */ /* 0x000fe40008000000 */
[----:B------:R-:W-:-:S02]  /*2690*/  USEL UR18, UR18, URZ, UP0 ;  /* 0x0000003f12127287 */ /* 0x000fc40008000000 */
[----:B------:R-:W-:Y:S02]  /*26a0*/  USEL UR19, UR19, URZ, UP1 ;  /* 0x0000003f13137287 */ /* 0x000fe40008800000 */
[----:B------:R-:W-:Y:S01]  /*26b0*/  LOP3.LUT R13, R13, UR8, RZ, 0x3c, !PT ;  /* 0x000000080d0d7c12 */ /* 0x000fe2000f8e3cff */
[----:B------:R-:W-:Y:S01]  /*26c0*/  UMOV UR8, 0x1 ;  /* 0x0000000100087882 */ /* 0x000fe20000000000 */
[----:B------:R-:W-:Y:S08]  /*26d0*/  @P0 BRA `(.L_x_27) ;  /* 0xfffffff400e00947 */ /* 0x000ff0000383ffff */
.L_x_19:
[----:B------:R-:W-:Y:S01]  /*26e0*/  UISETP.NE.AND UP0, UPT, UR6, URZ, UPT ;  /* 0x0000003f0600728c */ /* 0x000fe2000bf05270 */
[----:B01----:R-:W0:Y:S03]  /*26f0*/  LDC R10, c[0x0][0x28c] ;  /* 0x0000a300ff0a7b82 */ /* 0x003e260000000800 */
[----:B------:R-:W-:-:S06]  /*2700*/  USEL UR6, URZ, 0x1, !UP0 ;  /* 0x000000013f067887 */ /* 0x000fcc000c000000 */
[----:B------:R-:W-:Y:S02]  /*2710*/  ISETP.NE.AND P0, PT, RZ, UR6, PT ;  /* 0x00000006ff007c0c */ /* 0x000fe4000bf05270 */
[----:B0-----:R-:W-:-:S11]  /*2720*/  ISETP.GE.AND P1, PT, R10, 0x1, PT ;  /* 0x000000010a00780c */ /* 0x001fd60003f26270 */
[----:B------:R-:W-:Y:S05]  /*2730*/  @!P0 BRA `(.L_x_28) ;  /* 0x0000000400048947 */ /* 0x000fea0003800000 */
[----:B------:R-:W-:Y:S02]  /*2740*/  WARPGROUP.DEPBAR.LE gsb0, 0x0 ;  /* 0x00008000000079c5 */ /* 0x000fe40000010000 */
[----:B------:R-:W-:Y:S01]  /*2750*/  FADD R145, R56, R145 ;  /* 0x0000009138917221 */ /* 0x000fe20000000000 */
        /* <DEDUP_REMOVED lines=62> */
[----:B------:R-:W-:-:S07]  /*2b40*/  FADD R18, R18, R55 ;  /* 0x0000003712127221 */ /* 0x000fce0000000000 */
.L_x_28:
[----:B------:R-:W-:Y:S02]  /*2b50*/  WARPGROUP.DEPBAR.LE gsb0, 0x0 ;  /* 0x00008000000079c5 */ /* 0x000fe40000010000 */
[----:B------:R-:W-:Y:S05]  /*2b60*/  @!P1 BRA `(.L_x_29) ;  /* 0x0000000000409947 */ /* 0x000fea0003800000 */
[----:B------:R-:W-:-:S13]  /*2b70*/  ISETP.NE.AND P0, PT, R142, 0x3, PT ;  /* 0x000000038e00780c */ /* 0x000fda0003f05270 */
[----:B------:R-:W-:Y:S05]  /*2b80*/  @!P0 BRA `(.L_x_30) ;  /* 0x0000000000048947 */ /* 0x000fea0003800000 */
[----:B------:R-:W-:Y:S01]  /*2b90*/  BPT.TRAP 0x1 ;  /* 0x000000040000795c */ /* 0x000fe20000300000 */
.L_x_30:
[----:B------:R-:W-:Y:S01]  /*2ba0*/  UISETP.LT.AND UP0, UPT, UR9, 0x1, UPT ;  /* 0x000000010900788c */ /* 0x000fe2000bf01270 */
[----:B------:R-:W-:-:S03]  /*2bb0*/  ISETP.GT.U32.AND P0, PT, R4, 0x1, PT ;  /* 0x000000010400780c */ /* 0x000fc60003f04070 */
[----:B------:R-:W-:-:S04]  /*2bc0*/  USEL UR8, UR9, 0x1, UP0 ;  /* 0x0000000109087887 */ /* 0x000fc80008000000 */
[----:B------:R-:W-:-:S04]  /*2bd0*/  UIADD3 UR8, UR5, UR9, -UR8 ;  /* 0x0000000905087290 */ /* 0x000fc8000fffe808 */
[----:B------:R-:W-:-:S04]  /*2be0*/  UIMAD.WIDE.U32 UR6, UR8, -0x55555555, URZ ;  /* 0xaaaaaaab080678a5 */ /* 0x000fc8000f8e003f */
[----:B------:R-:W-:-:S04]  /*2bf0*/  USHF.R.U32.HI UR6, URZ, 0x1, UR7 ;  /* 0x000000013f067899 */ /* 0x000fc80008011607 */
[----:B------:R-:W-:-:S04]  /*2c00*/  UIMAD UR8, UR6, -0x3, UR8 ;  /* 0xfffffffd060878a4 */ /* 0x000fc8000f8e0208 */
[----:B------:R-:W-:-:S04]  /*2c10*/  ULEA UR8, UR8, UR10, 0x3 ;  /* 0x0000000a08087291 */ /* 0x000fc8000f8e183f */
[----:B------:R-:W-:-:S04]  /*2c20*/  UIADD3 UR8, UR8, 0x18, URZ ;  /* 0x0000001808087890 */ /* 0x000fc8000fffe03f */
[----:B------:R-:W-:-:S09]  /*2c30*/  UPRMT UR8, URZ, 0x654, UR8 ;  /* 0x000006543f087896 */ /* 0x000fd20008000008 */
[----:B------:R-:W-:Y:S01]  /*2c40*/  SYNCS.ARRIVE.TRANS64.RED.A1T0 RZ, [UR8], RZ ;  /* 0x000000ffffff79a7 */ /* 0x000fe20008100408 */
[----:B------:R-:W-:Y:S05]  /*2c50*/  @P0 BRA `(.L_x_29) ;  /* 0x0000000000040947 */ /* 0x000fea0003800000 */
[----:B------:R-:W-:Y:S01]  /*2c60*/  BPT.TRAP 0x1 ;  /* 0x000000040000795c */ /* 0x000fe20000300000 */
.L_x_29:
[----:B------:R-:W0:Y:S01]  /*2c70*/  LDC R14, c[0x0][0x288] ;  /* 0x0000a200ff0e7b82 */ /* 0x000e220000000800 */
[----:B------:R-:W-:Y:S01]  /*2c80*/  IMAD.SHL.U32 R33, R7, 0x40, RZ ;  /* 0x0000004007217824 */ /* 0x000fe200078e00ff */
[--C-:B------:R-:W-:Y:S01]  /*2c90*/  SHF.R.U32.HI R10, RZ, 0x2, R0.reuse ;  /* 0x00000002ff0a7819 */ /* 0x100fe20000011600 */
[----:B------:R-:W-:Y:S01]  /*2ca0*/  UIADD3 UR5, UR9, UR5, URZ ;  /* 0x0000000509057290 */ /* 0x000fe2000fffe03f */
[----:B------:R-:W-:Y:S01]  /*2cb0*/  LOP3.LUT R12, R0, 0x60, RZ, 0xc0, !PT ;  /* 0x00000060000c7812 */ /* 0x000fe200078ec0ff */
[----:B------:R-:W-:Y:S01]  /*2cc0*/  IMAD.SHL.U32 R34, R6, 0x100, RZ ;  /* 0x0000010006227824 */ /* 0x000fe200078e00ff */
[----:B------:R-:W-:Y:S01]  /*2cd0*/  SHF.R.U32.HI R13, RZ, 0x7, R0 ;  /* 0x00000007ff0d7819 */ /* 0x000fe20000011600 */
[----:B------:R-:W-:Y:S01]  /*2ce0*/  UISETP.GT.U32.AND UP0, UPT, UR5, 0x2, UPT ;  /* 0x000000020500788c */ /* 0x000fe2000bf04070 */
[----:B------:R-:W-:Y:S01]  /*2cf0*/  LOP3.LUT R11, R10, 0x7, RZ, 0xc0, !PT ;  /* 0x000000070a0b7812 */ /* 0x000fe200078ec0ff */
[C---:B------:R-:W-:Y:S01]  /*2d00*/  IMAD.SHL.U32 R26, R0.reuse, 0x2, RZ ;  /* 0x00000002001a7824 */ /* 0x040fe200078e00ff */
[----:B------:R-:W-:Y:S01]  /*2d10*/  SHF.R.U32.HI R12, RZ, 0x1, R12 ;  /* 0x00000001ff0c7819 */ /* 0x000fe2000001160c */
[----:B------:R-:W-:Y:S01]  /*2d20*/  ULDC UR12, c[0x0][0x284] ;  /* 0x0000a100000c7ab9 */ /* 0x000fe20000000800 */
[----:B------:R-:W-:Y:S01]  /*2d30*/  LOP3.LUT R10, R13, 0x1, RZ, 0xc0, !PT ;  /* 0x000000010d0a7812 */ /* 0x000fe200078ec0ff */
[----:B------:R-:W-:Y:S01]  /*2d40*/  UISETP.LT.U32.AND UP0, UPT, UR9, 0x3, UP0 ;  /* 0x000000030900788c */ /* 0x000fe20008701070 */
[----:B------:R-:W-:Y:S01]  /*2d50*/  IADD3 R15, RZ, -R12, -R11 ;  /* 0x8000000cff0f7210 */ /* 0x000fe20007ffe80b */
[----:B------:R-:W-:Y:S01]  /*2d60*/  UISETP.GE.U32.AND UP1, UPT, UR9, 0x3, UPT ;  /* 0x000000030900788c */ /* 0x000fe2000bf26070 */
[----:B------:R-:W-:Y:S01]  /*2d70*/  LOP3.LUT R13, R0, 0x3, RZ, 0xc0, !PT ;  /* 0x00000003000d7812 */ /* 0x000fe200078ec0ff */
[C---:B------:R-:W-:Y:S01]  /*2d80*/  IMAD.SHL.U32 R24, R10.reuse, 0x40, RZ ;  /* 0x000000400a187824 */ /* 0x040fe200078e00ff */
[----:B------:R-:W-:Y:S01]  /*2d90*/  SHF.R.S32.HI R29, RZ, 0x1f, R5 ;  /* 0x0000001fff1d7819 */ /* 0x000fe20000011405 */
[----:B------:R-:W-:Y:S01]  /*2da0*/  UIMAD.WIDE.U32 UR6, UR5, -0x55555555, URZ ;  /* 0xaaaaaaab050678a5 */ /* 0x000fe2000f8e003f */
[C---:B------:R-:W-:Y:S01]  /*2db0*/  LOP3.LUT R26, R33.reuse, 0x6, R26, 0xf8, !PT ;  /* 0x00000006211a7812 */ /* 0x040fe200078ef81a */
[----:B------:R-:W-:Y:S01]  /*2dc0*/  USEL UR8, URZ, 0x1, !UP0 ;  /* 0x000000013f087887 */ /* 0x000fe2000c000000 */
[----:B------:R-:W-:Y:S01]  /*2dd0*/  IMAD R15, R10, -0x40, R15 ;  /* 0xffffffc00a0f7824 */ /* 0x000fe200078e020f */
[----:B------:R-:W-:Y:S01]  /*2de0*/  ULDC.64 UR10, c[0x0][0x5d0] ;  /* 0x00017400000a7ab9 */ /* 0x000fe20000000a00 */
[----:B0-----:R-:W-:Y:S01]  /*2df0*/  ISETP.GE.AND P0, PT, R33, R14, PT ;  /* 0x0000000e2100720c */ /* 0x001fe20003f06270 */
[----:B------:R-:W-:Y:S01]  /*2e00*/  IMAD R10, R13, -0x2, R14 ;  /* 0xfffffffe0d0a7824 */ /* 0x000fe200078e020e */
[----:B------:R-:W-:Y:S01]  /*2e10*/  SHF.R.S32.HI R27, RZ, 0x1f, R26 ;  /* 0x0000001fff1b7819 */ /* 0x000fe2000001141a */
[----:B------:R-:W-:Y:S01]  /*2e20*/  IMAD R14, R29, UR10, RZ ;  /* 0x0000000a1d0e7c24 */ /* 0x000fe2000f8e02ff */
[----:B------:R-:W-:Y:S01]  /*2e30*/  ISETP.GE.OR P0, PT, R34, UR12, P0 ;  /* 0x0000000c22007c0c */ /* 0x000fe20008706670 */
[----:B------:R-:W-:Y:S01]  /*2e40*/  USHF.R.U32.HI UR6, URZ, 0x1, UR7 ;  /* 0x000000013f067899 */ /* 0x000fe20008011607 */
[----:B------:R-:W-:Y:S01]  /*2e50*/  LOP3.LUT R35, R24, 0x40, R11, 0xe2, !PT ;  /* 0x0000004018237812 */ /* 0x000fe200078ee20b */
[----:B------:R-:W-:Y:S01]  /*2e60*/  ULOP3.LUT UR4, UR4, UR8, URZ, 0x3c, !UPT ;  /* 0x0000000804047292 */ /* 0x000fe2000f8e3c3f */
[----:B------:R-:W-:Y:S01]  /*2e70*/  IMAD.WIDE R24, R6, 0x100, RZ ;  /* 0x0000010006187825 */ /* 0x000fe200078e02ff */
[----:B------:R-:W-:Y:S01]  /*2e80*/  UIMAD UR5, UR6, -0x3, UR5 ;  /* 0xfffffffd060578a4 */ /* 0x000fe2000f8e0205 */
[----:B------:R-:W-:Y:S01]  /*2e90*/  IADD3 R34, -R34, UR12, R15 ;  /* 0x0000000c22227c10 */ /* 0x000fe2000fffe10f */
[----:B------:R-:W-:Y:S01]  /*2ea0*/  @UP1 ULOP3.LUT UR4, UR4, 0x1, UR6, 0x78, !UPT ;  /* 0x0000000104041892 */ /* 0x000fe2000f8e7806 */
[C---:B------:R-:W-:Y:S01]  /*2eb0*/  IMAD R11, R5.reuse, UR11, R14 ;  /* 0x0000000b050b7c24 */ /* 0x040fe2000f8e020e */
[----:B------:R-:W-:Y:S01]  /*2ec0*/  LOP3.LUT R35, R24, R35, R12, 0xfe, !PT ;  /* 0x0000002318237212 */ /* 0x000fe200078efe0c */
[----:B------:R-:W-:-:S04]  /*2ed0*/  IMAD.WIDE.U32 R6, R5, UR10, R26 ;  /* 0x0000000a05067c25 */ /* 0x000fc8000f8e001a */
[----:B------:R-:W-:Y:S02]  /*2ee0*/  IMAD.IADD R7, R7, 0x1, R11 ;  /* 0x0000000107077824 */ /* 0x000fe400078e020b */
[----:B------:R-:W-:Y:S02]  /*2ef0*/  IMAD.IADD R33, R10, 0x1, -R33 ;  /* 0x000000010a217824 */ /* 0x000fe400078e0a21 */
[----:B------:R-:W-:Y:S01]  /*2f00*/  IMAD.MOV.U32 R32, RZ, RZ, -0x1 ;  /* 0xffffffffff207424 */ /* 0x000fe200078e00ff */
[----:B------:R-:W-:Y:S06]  /*2f10*/  @P0 BRA `(.L_x_31) ;  /* 0x0000004800040947 */ /* 0x000fec0003800000 */
[----:B------:R-:W0:Y:S01]  /*2f20*/  LDC.64 R30, c[0x0][0x5c8] ;  /* 0x00017200ff1e7b82 */ /* 0x000e220000000a00 */
[----:B------:R-:W-:Y:S01]  /*2f30*/  ULDC.64 UR6, c[0x0][0x5c0] ;  /* 0x0001700000067ab9 */ /* 0x000fe20000000a00 */
[----:B------:R-:W-:Y:S01]  /*2f40*/  BSSY B0, `(.L_x_31) ;  /* 0x000047e000007945 */ /* 0x000fe20003800000 */
[-C--:B0-----:R-:W-:Y:S02]  /*2f50*/  IMAD R10, R25, R30.reuse, RZ ;  /* 0x0000001e190a7224 */ /* 0x081fe400078e02ff */
[----:B------:R-:W-:-:S04]  /*2f60*/  IMAD.WIDE.U32 R6, R35, R30, R6 ;  /* 0x0000001e23067225 */ /* 0x000fc800078e0006 */
[----:B------:R-:W-:Y:S01]  /*2f70*/  IMAD R13, R35, R31, R10 ;  /* 0x0000001f230d7224 */ /* 0x000fe200078e020a */
[----:B------:R-:W-:Y:S01]  /*2f80*/  IADD3 R14, P4, R6, UR6, RZ ;  /* 0x00000006060e7c10 */ /* 0x000fe2000ff9e0ff */
[C---:B------:R-:W-:Y:S01]  /*2f90*/  IMAD.SHL.U32 R11, R30.reuse, 0x80, RZ ;  /* 0x000000801e0b7824 */ /* 0x040fe200078e00ff */
[C---:B------:R-:W-:Y:S01]  /*2fa0*/  LEA R28, P2, R30.reuse, R6, 0x3 ;  /* 0x000000061e1c7211 */ /* 0x040fe200078418ff */
[----:B------:R-:W-:Y:S01]  /*2fb0*/  IMAD.IADD R36, R7, 0x1, R13 ;  /* 0x0000000107247824 */ /* 0x000fe200078e020d */
[----:B------:R-:W-:Y:S02]  /*2fc0*/  SHF.L.U64.HI R7, R30, 0x7, R31 ;  /* 0x000000071e077819 */ /* 0x000fe4000001021f */
[----:B------:R-:W-:Y:S02]  /*2fd0*/  IADD3 R10, P1, P0, R6, UR6, R11 ;  /* 0x00000006060a7c10 */ /* 0x000fe4000f83e00b */
[----:B------:R-:W-:Y:S02]  /*2fe0*/  IADD3.X R15, R36, UR7, RZ, P4, !PT ;  /* 0x00000007240f7c10 */ /* 0x000fe4000a7fe4ff */
[----:B---3-5:R-:W-:-:S02]  /*2ff0*/  FSETP.NEU.AND P4, PT, R9, RZ, PT ;  /* 0x000000ff0900720b */ /* 0x028fc40003f8d000 */
[----:B------:R-:W-:Y:S02]  /*3000*/  LEA.HI.X R30, R30, R36, R31, 0x3, P2 ;  /* 0x000000241e1e7211 */ /* 0x000fe400010f1c1f */
[C---:B------:R-:W-:Y:S02]  /*3010*/  IADD3 R12, P2, R28.reuse, UR6, RZ ;  /* 0x000000061c0c7c10 */ /* 0x040fe4000ff5e0ff */
[----:B------:R-:W-:Y:S02]  /*3020*/  IADD3 R6, P5, P6, R28, UR6, R11 ;  /* 0x000000061c067c10 */ /* 0x000fe4000febe00b */
[--C-:B------:R-:W-:Y:S02]  /*3030*/  IADD3.X R11, R36, UR7, R7.reuse, P1, P0 ;  /* 0x00000007240b7c10 */ /* 0x100fe40008fe0407 */
[C---:B------:R-:W-:Y:S02]  /*3040*/  IADD3.X R13, R30.reuse, UR7, RZ, P2, !PT ;  /* 0x000000071e0d7c10 */ /* 0x040fe400097fe4ff */
[----:B------:R-:W-:Y:S01]  /*3050*/  IADD3.X R7, R30, UR7, R7, P5, P6 ;  /* 0x000000071e077c10 */ /* 0x000fe2000afec407 */
[----:B------:R-:W-:Y:S06]  /*3060*/  @!P4 BRA `(.L_x_32) ;  /* 0x00000034009cc947 */ /* 0x000fec0003800000 */
[----:B------:R-:W-:Y:S01]  /*3070*/  ULDC.64 UR6, c[0x0][0x5b8] ;  /* 0x00016e0000067ab9 */ /* 0x000fe20000000a00 */
[----:B------:R-:W-:Y:S01]  /*3080*/  ISETP.GE.AND P0, PT, R34, 0x1, PT ;  /* 0x000000012200780c */ /* 0x000fe20003f06270 */
[----:B------:R-:W-:Y:S01]  /*3090*/  IMAD R28, R29, UR6, RZ ;  /* 0x000000061d1c7c24 */ /* 0x000fe2000f8e02ff */
[----:B------:R-:W-:Y:S01]  /*30a0*/  ULDC.64 UR10, c[0x0][0x5a8] ;  /* 0x00016a00000a7ab9 */ /* 0x000fe20000000a00 */
[----:B------:R-:W-:Y:S01]  /*30b0*/  IMAD.WIDE.U32 R26, R5, UR6, R26 ;  /* 0x00000006051a7c25 */ /* 0x000fe2000f8e001a */
[----:B------:R-:W-:Y:S01]  /*30c0*/  ISETP.LT.OR P4, PT, R33, 0x1, !P0 ;  /* 0x000000012100780c */ /* 0x000fe20004781670 */
[----:B------:R-:W-:Y:S02]  /*30d0*/  BSSY B1, `(.L_x_33) ;  /* 0x000000c000017945 */ /* 0x000fe40003800000 */
[----:B------:R-:W-:Y:S01]  /*30e0*/  IMAD R5, R5, UR7, R28 ;  /* 0x0000000705057c24 */ /* 0x000fe2000f8e021c */
[----:B------:R-:W-:Y:S02]  /*30f0*/  ULDC.64 UR6, c[0x0][0x5b0] ;  /* 0x00016c0000067ab9 */ /* 0x000fe40000000a00 */
[----:B------:R-:W-:-:S02]  /*3100*/  IMAD R30, R25, UR6, RZ ;  /* 0x00000006191e7c24 */ /* 0x000fc4000f8e02ff */
[----:B------:R-:W-:Y:S02]  /*3110*/  IMAD.IADD R27, R27, 0x1, R5 ;  /* 0x000000011b1b7824 */ /* 0x000fe400078e0205 */
[C---:B------:R-:W-:Y:S02]  /*3120*/  IMAD R5, R35.reuse, UR7, R30 ;  /* 0x0000000723057c24 */ /* 0x040fe4000f8e021e */
[----:B------:R-:W-:-:S03]  /*3130*/  IMAD.WIDE.U32 R28, R35, UR6, R26 ;  /* 0x00000006231c7c25 */ /* 0x000fc6000f8e001a */
[----:B------:R-:W-:-:S04]  /*3140*/  IADD3 R28, P1, R28, UR10, RZ ;  /* 0x0000000a1c1c7c10 */ /* 0x000fc8000ff3e0ff */
[--C-:B------:R-:W-:Y:S02]  /*3150*/  IADD3.X R29, R29, UR11, R5.reuse, P1, !PT ;  /* 0x0000000b1d1d7c10 */ /* 0x100fe40008ffe405 */
[----:B------:R-:W-:Y:S01]  /*3160*/  PRMT R5, RZ, 0x7610, R5 ;  /* 0x00007610ff057816 */ /* 0x000fe20000000005 */
[----:B------:R-:W-:Y:S06]  /*3170*/  @P4 BRA `(.L_x_34) ;  /* 0x0000000000044947 */ /* 0x000fec0003800000 */
[----:B------:R0:W5:Y:S02]  /*3180*/  LDG.E.U8 R5, desc[UR16][R28.64] ;  /* 0x000000101c057981 */ /* 0x000164000c1e1100 */
.L_x_34:
[----:B------:R-:W-:Y:S05]  /*3190*/  BSYNC B1 ;  /* 0x0000000000017941 */ /* 0x000fea0003800000 */
.L_x_33:
[----:B-----5:R-:W-:Y:S01]  /*31a0*/  LOP3.LUT R5, R5, 0xff, RZ, 0xc0, !PT ;  /* 0x000000ff05057812 */ /* 0x020fe200078ec0ff */
[----:B------:R-:W-:Y:S01]  /*31b0*/  BSSY B1, `(.L_x_35) ;  /* 0x000000b000017945 */ /* 0x000fe20003800000 */
[----:B------:R-:W-:Y:S02]  /*31c0*/  ISETP.LT.OR P2, PT, R33, 0x2, !P0 ;  /* 0x000000022100780c */ /* 0x000fe40004741670 */
[----:B------:R-:W-:-:S05]  /*31d0*/  F2FP.F16.E5M2.UNPACK_B R5, R5 ;  /* 0x00000005ff05723e */ /* 0x000fca00020004ff */
[----:B------:R-:W-:Y:S01]  /*31e0*/  HADD2.F32 R30, -RZ, R5.H0_H0 ;  /* 0x20000005ff1e7230 */ /* 0x000fe20000004100 */
[----:B------:R-:W-:-:S04]  /*31f0*/  PRMT R5, RZ, 0x7610, R5 ;  /* 0x00007610ff057816 */ /* 0x000fc80000000005 */
[----:B------:R-:W-:-:S04]  /*3200*/  FMUL R30, R30, R9 ;  /* 0x000000091e1e7220 */ /* 0x000fc80000400000 */
[----:B--2---:R-:W-:-:S05]  /*3210*/  FFMA R30, R145, R8, R30 ;  /* 0x00000008911e7223 */ /* 0x004fca000000001e */
[----:B------:R-:W-:-:S05]  /*3220*/  F2FP.SATFINITE.E5M2.F32.PACK_AB_MERGE_C R31, RZ, R30, RZ ;  /* 0x0000001eff1f723e */ /* 0x000fca00048060ff */
[----:B------:R1:W-:Y:S01]  /*3230*/  @!P4 STG.E.U8 desc[UR16][R14.64], R31 ;  /* 0x0000001f0e00c986 */ /* 0x0003e2000c101110 */
[----:B------:R-:W-:Y:S05]  /*3240*/  @P2 BRA `(.L_x_36) ;  /* 0x0000000000042947 */ /* 0x000fea0003800000 */
[----:B------:R2:W5:Y:S02]  /*3250*/  LDG.E.U8 R5, desc[UR16][R28.64+0x1] ;  /* 0x000001101c057981 */ /* 0x000564000c1e1100 */
.L_x_36:
[----:B------:R-:W-:Y:S05]  /*3260*/  BSYNC B1 ;  /* 0x0000000000017941 */ /* 0x000fea0003800000 */
.L_x_35:
[----:B-----5:R-:W-:Y:S01]  /*3270*/  LOP3.LUT R5, R5, 0xff, RZ, 0xc0, !PT ;  /* 0x000000ff05057812 */ /* 0x020fe200078ec0ff */
[----:B------:R-:W-:Y:S01]  /*3280*/  BSSY B1, `(.L_x_37) ;  /* 0x0000013000017945 */ /* 0x000fe20003800000 */
[----:B------:R-:W-:Y:S02]  /*3290*/  IADD3 R37, P1, R35, 0x8, RZ ;  /* 0x0000000823257810 */ /* 0x000fe40007f3e0ff */
[----:B------:R-:W-:-:S03]  /*32a0*/  F2FP.F16.E5M2.UNPACK_B R5, R5 ;  /* 0x00000005ff05723e */ /* 0x000fc600020004ff */
[----:B-1----:R-:W-:Y:S01]  /*32b0*/  IMAD.X R31, RZ, RZ, R25, P1 ;  /* 0x000000ffff1f7224 */ /* 0x002fe200008e0619 */
[----:B------:R-:W-:Y:S01]  /*32c0*/  ISETP.GE.AND P1, PT, R34, 0x9, PT ;  /* 0x000000092200780c */ /* 0x000fe20003f26270 */
[----:B------:R-:W-:Y:S02]  /*32d0*/  HADD2.F32 R30, -RZ, R5.H0_H0 ;  /* 0x20000005ff1e7230 */ /* 0x000fe40000004100 */
[----:B------:R-:W-:Y:S01]  /*32e0*/  IMAD R36, R31, UR6, RZ ;  /* 0x000000061f247c24 */ /* 0x000fe2000f8e02ff */
[----:B------:R-:W-:Y:S02]  /*32f0*/  ISETP.LT.OR P5, PT, R33, 0x1, !P1 ;  /* 0x000000012100780c */ /* 0x000fe40004fa1670 */
[----:B------:R-:W-:Y:S01]  /*3300*/  FMUL R5, R30, R9 ;  /* 0x000000091e057220 */ /* 0x000fe20000400000 */
[----:B------:R-:W-:-:S04]  /*3310*/  IMAD.WIDE.U32 R30, R37, UR6, R26 ;  /* 0x00000006251e7c25 */ /* 0x000fc8000f8e001a */
[----:B------:R-:W-:Y:S01]  /*3320*/  FFMA R5, R140, R8, R5 ;  /* 0x000000088c057223 */ /* 0x000fe20000000005 */
[----:B------:R-:W-:Y:S01]  /*3330*/  IMAD R37, R37, UR7, R36 ;  /* 0x0000000725257c24 */ /* 0x000fe2000f8e0224 */
[----:B------:R-:W-:-:S03]  /*3340*/  IADD3 R30, P4, R30, UR10, RZ ;  /* 0x0000000a1e1e7c10 */ /* 0x000fc6000ff9e0ff */
[----:B------:R-:W-:Y:S02]  /*3350*/  F2FP.SATFINITE.E5M2.F32.PACK_AB_MERGE_C R39, RZ, R5, RZ ;  /* 0x00000005ff27723e */ /* 0x000fe400048060ff */
[----:B------:R-:W-:Y:S02]  /*3360*/  IADD3.X R31, R31, UR11, R37, P4, !PT ;  /* 0x0000000b1f1f7c10 */ /* 0x000fe4000a7fe425 */
[----:B------:R-:W-:Y:S01]  /*3370*/  PRMT R5, RZ, 0x7610, R5 ;  /* 0x00007610ff057816 */ /* 0x000fe20000000005 */
[----:B------:R1:W-:Y:S01]  /*3380*/  @!P2 STG.E.U8 desc[UR16][R14.64+0x1], R39 ;  /* 0x000001270e00a986 */ /* 0x0003e2000c101110 */
[----:B------:R-:W-:Y:S05]  /*3390*/  @P5 BRA `(.L_x_38) ;  /* 0x0000000000045947 */ /* 0x000fea0003800000 */
[----:B------:R3:W5:Y:S02]  /*33a0*/  LDG.E.U8 R5, desc[UR16][R30.64] ;  /* 0x000000101e057981 */ /* 0x000764000c1e1100 */
.L_x_38:
[----:B------:R-:W-:Y:S05]  /*33b0*/  BSYNC B1 ;  /* 0x0000000000017941 */ /* 0x000fea0003800000 */
.L_x_37:
[----:B-----5:R-:W-:Y:S01]  /*33c0*/  LOP3.LUT R5, R5, 0xff, RZ, 0xc0, !PT ;  /* 0x000000ff05057812 */ /* 0x020fe200078ec0ff */
[----:B------:R-:W-:Y:S01]  /*33d0*/  BSSY B1, `(.L_x_39) ;  /* 0x000000b000017945 */ /* 0x000fe20003800000 */
[----:B------:R-:W-:Y:S02]  /*33e0*/  ISETP.LT.OR P2, PT, R33, 0x2, !P1 ;  /* 0x000000022100780c */ /* 0x000fe40004f41670 */
[----:B------:R-:W-:-:S05]  /*33f0*/  F2FP.F16.E5M2.UNPACK_B R5, R5 ;  /* 0x00000005ff05723e */ /* 0x000fca00020004ff */
[----:B------:R-:W-:Y:S01]  /*3400*/  HADD2.F32 R36, -RZ, R5.H0_H0 ;  /* 0x20000005ff247230 */ /* 0x000fe20000004100 */
[----:B------:R-:W-:-:S04]  /*3410*/  PRMT R5, RZ, 0x7610, R5 ;  /* 0x00007610ff057816 */ /* 0x000fc80000000005 */
[----:B------:R-:W-:-:S04]  /*3420*/  FMUL R36, R36, R9 ;  /* 0x0000000924247220 */ /* 0x000fc80000400000 */
[----:B------:R-:W-:-:S05]  /*3430*/  FFMA R36, R143, R8, R36 ;  /* 0x000000088f247223 */ /* 0x000fca0000000024 */
[----:B------:R-:W-:-:S05]  /*3440*/  F2FP.SATFINITE.E5M2.F32.PACK_AB_MERGE_C R37, RZ, R36, RZ ;  /* 0x00000024ff25723e */ /* 0x000fca00048060ff */
[----:B------:R4:W-:Y:S01]  /*3450*/  @!P5 STG.E.U8 desc[UR16][R12.64], R37 ;  /* 0x000000250c00d986 */ /* 0x0009e2000c101110 */
[----:B------:R-:W-:Y:S05]  /*3460*/  @P2 BRA `(.L_x_40) ;  /* 0x0000000000042947 */ /* 0x000fea0003800000 */
[----:B------:R0:W5:Y:S02]  /*3470*/  LDG.E.U8 R5, desc[UR16][R30.64+0x1] ;  /* 0x000001101e057981 */ /* 0x000164000c1e1100 */
.L_x_40:
[----:B------:R-:W-:Y:S05]  /*3480*/  BSYNC B1 ;  /* 0x0000000000017941 */ /* 0x000fea0003800000 */
.L_x_39:
[----:B-----5:R-:W-:Y:S01]  /*3490*/  LOP3.LUT R5, R5, 0xff, RZ, 0xc0, !PT ;  /* 0x000000ff05057812 */ /* 0x020fe200078ec0ff */
[----:B------:R-:W-:Y:S01]  /*34a0*/  BSSY B1, `(.L_x_41) ;  /* 0x000000b000017945 */ /* 0x000fe20003800000 */
[----:B------:R-:W-:Y:S02]  /*34b0*/  ISETP.LT.OR P4, PT, R33, 0x9, !P0 ;  /* 0x000000092100780c */ /* 0x000fe40004781670 */
[----:B------:R-:W-:-:S05]  /*34c0*/  F2FP.F16.E5M2.UNPACK_B R5, R5 ;  /* 0x00000005ff05723e */ /* 0x000fca00020004ff */
[----:B------:R-:W-:-:S05]  /*34d0*/  HADD2.F32 R36, -RZ, R5.H0_H0 ;  /* 0x20000005ff247230 */ /* 0x000fca0000004100 */
[----:B------:R-:W-:-:S04]  /*34e0*/  FMUL R5, R36, R9 ;  /* 0x0000000924057220 */ /* 0x000fc80000400000 */
[----:B------:R-:W-:-:S05]  /*34f0*/  FFMA R5, R138, R8, R5 ;  /* 0x000000088a057223 */ /* 0x000fca0000000005 */
[----:B----4-:R-:W-:Y:S02]  /*3500*/  F2FP.SATFINITE.E5M2.F32.PACK_AB_MERGE_C R37, RZ, R5, RZ ;  /* 0x00000005ff25723e */ /* 0x010fe400048060ff */
[----:B------:R-:W-:-:S03]  /*3510*/  PRMT R5, RZ, 0x7610, R5 ;  /* 0x00007610ff057816 */ /* 0x000fc60000000005 */
[----:B------:R4:W-:Y:S01]  /*3520*/  @!P2 STG.E.U8 desc[UR16][R12.64+0x1], R37 ;  /* 0x000001250c00a986 */ /* 0x0009e2000c101110 */
[----:B------:R-:W-:Y:S05]  /*3530*/  @P4 BRA `(.L_x_42) ;  /* 0x0000000000044947 */ /* 0x000fea0003800000 */
[----:B------:R0:W5:Y:S02]  /*3540*/  LDG.E.U8 R5, desc[UR16][R28.64+0x8] ;  /* 0x000008101c057981 */ /* 0x000164000c1e1100 */
.L_x_42:
[----:B------:R-:W-:Y:S05]  /*3550*/  BSYNC B1 ;  /* 0x0000000000017941 */ /* 0x000fea0003800000 */
.L_x_41:
        /* <DEDUP_REMOVED lines=8> */
[----:B----4-:R-:W-:-:S05]  /*35e0*/  F2FP.SATFINITE.E5M2.F32.PACK_AB_MERGE_C R37, RZ, R36, RZ ;  /* 0x00000024ff25723e */ /* 0x010fca00048060ff */
[----:B------:R4:W-:Y:S01]  /*35f0*/  @!P4 STG.E.U8 desc[UR16][R14.64+0x8], R37 ;  /* 0x000008250e00c986 */ /* 0x0009e2000c101110 */
[----:B------:R-:W-:Y:S05]  /*3600*/  @P2 BRA `(.L_x_44) ;  /* 0x0000000000042947 */ /* 0x000fea0003800000 */
[----:B------:R0:W5:Y:S02]  /*3610*/  LDG.E.U8 R5, desc[UR16][R28.64+0x9] ;  /* 0x000009101c057981 */ /* 0x000164000c1e1100 */
.L_x_44:
[----:B------:R-:W-:Y:S05]  /*3620*/  BSYNC B1 ;  /* 0x0000000000017941 */ /* 0x000fea0003800000 */
.L_x_43:
        /* <DEDUP_REMOVED lines=12> */
.L_x_46:
[----:B------:R-:W-:Y:S05]  /*36f0*/  BSYNC B1 ;  /* 0x0000000000017941 */ /* 0x000fea0003800000 */
.L_x_45:
        /* <DEDUP_REMOVED lines=12> */
.L_x_48:
[----:B------:R-:W-:Y:S05]  /*37c0*/  BSYNC B1 ;  /* 0x0000000000017941 */ /* 0x000fea0003800000 */
.L_x_47:
        /* <DEDUP_REMOVED lines=12> */
.L_x_50:
[----:B------:R-:W-:Y:S05]  /*3890*/  BSYNC B1 ;  /* 0x0000000000017941 */ /* 0x000fea0003800000 */
.L_x_49:
        /* <DEDUP_REMOVED lines=12> */
.L_x_52:
[----:B------:R-:W-:Y:S05]  /*3960*/  BSYNC B1 ;  /* 0x0000000000017941 */ /* 0x000fea0003800000 */
.L_x_51:
        /* <DEDUP_REMOVED lines=12> */
.L_x_54:
[----:B------:R-:W-:Y:S05]  /*3a30*/  BSYNC B1 ;  /* 0x0000000000017941 */ /* 0x000fea0003800000 */
.L_x_53:
        /* <DEDUP_REMOVED lines=12> */
.L_x_56:
[----:B------:R-:W-:Y:S05]  /*3b00*/  BSYNC B1 ;  /* 0x0000000000017941 */ /* 0x000fea0003800000 */
.L_x_55:
        /* <DEDUP_REMOVED lines=12> */
.L_x_58:
[----:B------:R-:W-:Y:S05]  /*3bd0*/  BSYNC B1 ;  /* 0x0000000000017941 */ /* 0x000fea0003800000 */
.L_x_57:
        /* <DEDUP_REMOVED lines=12> */
.L_x_60:
[----:B------:R-:W-:Y:S05]  /*3ca0*/  BSYNC B1 ;  /* 0x0000000000017941 */ /* 0x000fea0003800000 */
.L_x_59:
        /* <DEDUP_REMOVED lines=12> */
.L_x_62:
[----:B------:R-:W-:Y:S05]  /*3d70*/  BSYNC B1 ;  /* 0x0000000000017941 */ /* 0x000fea0003800000 */
.L_x_61:
        /* <DEDUP_REMOVED lines=12> */
.L_x_64:
[----:B------:R-:W-:Y:S05]  /*3e40*/  BSYNC B1 ;  /* 0x0000000000017941 */ /* 0x000fea0003800000 */
.L_x_63:
        /* <DEDUP_REMOVED lines=12> */
.L_x_66:
[----:B------:R-:W-:Y:S05]  /*3f10*/  BSYNC B1 ;  /* 0x0000000000017941 */ /* 0x000fea0003800000 */
.L_x_65:
        /* <DEDUP_REMOVED lines=12> */
.L_x_68:
[----:B------:R-:W-:Y:S05]  /*3fe0*/  BSYNC B1 ;  /* 0x0000000000017941 */ /* 0x000fea0003800000 */
.L_x_67:
        /* <DEDUP_REMOVED lines=12> */
.L_x_70:
[----:B------:R-:W-:Y:S05]  /*40b0*/  BSYNC B1 ;  /* 0x0000000000017941 */ /* 0x000fea0003800000 */
.L_x_69:
        /* <DEDUP_REMOVED lines=12> */
.L_x_72:
[----:B------:R-:W-:Y:S05]  /*4180*/  BSYNC B1 ;  /* 0x0000000000017941 */ /* 0x000fea0003800000 */
.L_x_71:
        /* <DEDUP_REMOVED lines=12> */
.L_x_74:
[----:B------:R-:W-:Y:S05]  /*4250*/  BSYNC B1 ;  /* 0x0000000000017941 */ /* 0x000fea0003800000 */
.L_x_73:
        /* <DEDUP_REMOVED lines=12> */
.L_x_76:
[----:B------:R-:W-:Y:S05]  /*4320*/  BSYNC B1 ;  /* 0x0000000000017941 */ /* 0x000fea0003800000 */
.L_x_75:
        /* <DEDUP_REMOVED lines=12> */
.L_x_78:
[----:B------:R-:W-:Y:S05]  /*43f0*/  BSYNC B1 ;  /* 0x0000000000017941 */ /* 0x000fea0003800000 */
.L_x_77:
        /* <DEDUP_REMOVED lines=12> */
.L_x_80:
[----:B------:R-:W-:Y:S05]  /*44c0*/  BSYNC B1 ;  /* 0x0000000000017941 */ /* 0x000fea0003800000 */
.L_x_79:
        /* <DEDUP_REMOVED lines=12> */
.L_x_82:
[----:B------:R-:W-:Y:S05]  /*4590*/  BSYNC B1 ;  /* 0x0000000000017941 */ /* 0x000fea0003800000 */
.L_x_81:
        /* <DEDUP_REMOVED lines=12> */
.L_x_84:
[----:B------:R-:W-:Y:S05]  /*4660*/  BSYNC B1 ;  /* 0x0000000000017941 */ /* 0x000fea0003800000 */
.L_x_83:
        /* <DEDUP_REMOVED lines=12> */
.L_x_86:
[----:B------:R-:W-:Y:S05]  /*4730*/  BSYNC B1 ;  /* 0x0000000000017941 */ /* 0x000fea0003800000 */
.L_x_85:
        /* <DEDUP_REMOVED lines=12> */
.L_x_88:
[----:B------:R-:W-:Y:S05]  /*4800*/  BSYNC B1 ;  /* 0x0000000000017941 */ /* 0x000fea0003800000 */
.L_x_87:
        /* <DEDUP_REMOVED lines=12> */
.L_x_90:
[----:B------:R-:W-:Y:S05]  /*48d0*/  BSYNC B1 ;  /* 0x0000000000017941 */ /* 0x000fea0003800000 */
.L_x_89:
        /* <DEDUP_REMOVED lines=12> */
.L_x_92:
[----:B------:R-:W-:Y:S05]  /*49a0*/  BSYNC B1 ;  /* 0x0000000000017941 */ /* 0x000fea0003800000 */
.L_x_91:
[----:B-----5:R-:W-:Y:S01]  /*49b0*/  LOP3.LUT R5, R5, 0xff, RZ, 0xc0, !PT ;  /* 0x000000ff05057812 */ /* 0x020fe200078ec0ff */
[----:B------:R-:W-:Y:S01]  /*49c0*/  BSSY B1, `(.L_x_93) ;  /* 0x000000b000017945 */ /* 0x000fe20003800000 */
[----:B------:R-:W-:Y:S02]  /*49d0*/  ISETP.LT.OR P2, PT, R33, 0x39, !P1 ;  /* 0x000000392100780c */ /* 0x000fe40004f41670 */
[----:B------:R-:W-:-:S05]  /*49e0*/  F2FP.F16.E5M2.UNPACK_B R5, R5 ;  /* 0x00000005ff05723e */ /* 0x000fca00020004ff */
[----:B0-2---:R-:W-:-:S05]  /*49f0*/  HADD2.F32 R28, -RZ, R5.H0_H0 ;  /* 0x20000005ff1c7230 */ /* 0x005fca0000004100 */
[----:B------:R-:W-:-:S04]  /*4a00*/  FMUL R5, R28, R9 ;  /* 0x000000091c057220 */ /* 0x000fc80000400000 */
[----:B------:R-:W-:-:S05]  /*4a10*/  FFMA R5, R112, R8, R5 ;  /* 0x0000000870057223 */ /* 0x000fca0000000005 */
[----:B------:R-:W-:Y:S02]  /*4a20*/  F2FP.SATFINITE.E5M2.F32.PACK_AB_MERGE_C R29, RZ, R5, RZ ;  /* 0x00000005ff1d723e */ /* 0x000fe400048060ff */
[----:B------:R-:W-:-:S03]  /*4a30*/  PRMT R5, RZ, 0x7610, R5 ;  /* 0x00007610ff057816 */ /* 0x000fc60000000005 */
[----:B------:R0:W-:Y:S01]  /*4a40*/  @!P0 STG.E.U8 desc[UR16][R14.64+0x39], R29 ;  /* 0x0000391d0e008986 */ /* 0x0001e2000c101110 */
[----:B------:R-:W-:Y:S05]  /*4a50*/  @P2 BRA `(.L_x_94) ;  /* 0x0000000000042947 */ /* 0x000fea0003800000 */
[----:B------:R2:W5:Y:S02]  /*4a60*/  LDG.E.U8 R5, desc[UR16][R30.64+0x38] ;  /* 0x000038101e057981 */ /* 0x000564000c1e1100 */
.L_x_94:
[----:B------:R-:W-:Y:S05]  /*4a70*/  BSYNC B1 ;  /* 0x0000000000017941 */ /* 0x000fea0003800000 */
.L_x_93:
[----:B-----5:R-:W-:Y:S01]  /*4a80*/  LOP3.LUT R5, R5, 0xff, RZ, 0xc0, !PT ;  /* 0x000000ff05057812 */ /* 0x020fe200078ec0ff */
[----:B------:R-:W-:Y:S01]  /*4a90*/  BSSY B1, `(.L_x_95) ;  /* 0x000000b000017945 */ /* 0x000fe20003800000 */
[----:B------:R-:W-:Y:S02]  /*4aa0*/  ISETP.LT.OR P1, PT, R33, 0x3a, !P1 ;  /* 0x0000003a2100780c */ /* 0x000fe40004f21670 */
[----:B------:R-:W-:-:S05]  /*4ab0*/  F2FP.F16.E5M2.UNPACK_B R5, R5 ;  /* 0x00000005ff05723e */ /* 0x000fca00020004ff */
[----:B01--4-:R-:W-:Y:S01]  /*4ac0*/  HADD2.F32 R14, -RZ, R5.H0_H0 ;  /* 0x20000005ff0e7230 */ /* 0x013fe20000004100 */
[----:B------:R-:W-:-:S04]  /*4ad0*/  PRMT R5, RZ, 0x7610, R5 ;  /* 0x00007610ff057816 */ /* 0x000fc80000000005 */
[----:B------:R-:W-:-:S04]  /*4ae0*/  FMUL R14, R14, R9 ;  /* 0x000000090e0e7220 */ /* 0x000fc80000400000 */
[----:B------:R-:W-:-:S05]  /*4af0*/  FFMA R14, R115, R8, R14 ;  /* 0x00000008730e7223 */ /* 0x000fca000000000e */
[----:B------:R-:W-:-:S05]  /*4b00*/  F2FP.SATFINITE.E5M2.F32.PACK_AB_MERGE_C R15, RZ, R14, RZ ;  /* 0x0000000eff0f723e */ /* 0x000fca00048060ff */
[----:B------:R0:W-:Y:S01]  /*4b10*/  @!P2 STG.E.U8 desc[UR16][R12.64+0x38], R15 ;  /* 0x0000380f0c00a986 */ /* 0x0001e2000c101110 */
[----:B------:R-:W-:Y:S05]  /*4b20*/  @P1 BRA `(.L_x_96) ;  /* 0x0000000000041947 */ /* 0x000fea0003800000 */
[----:B------:R1:W5:Y:S02]  /*4b30*/  LDG.E.U8 R5, desc[UR16][R30.64+0x39] ;  /* 0x000039101e057981 */ /* 0x000364000c1e1100 */
.L_x_96:
[----:B------:R-:W-:Y:S05]  /*4b40*/  BSYNC B1 ;  /* 0x0000000000017941 */ /* 0x000fea0003800000 */
.L_x_95:
[----:B-----5:R-:W-:Y:S01]  /*4b50*/  LOP3.LUT R5, R5, 0xff, RZ, 0xc0, !PT ;  /* 0x000000ff05057812 */ /* 0x020fe200078ec0ff */
[----:B------:R-:W-:Y:S01]  /*4b60*/  BSSY B1, `(.L_x_97) ;  /* 0x0000013000017945 */ /* 0x000fe20003800000 */
[----:B------:R-:W-:Y:S02]  /*4b70*/  IADD3 R29, P0, R35, 0x80, RZ ;  /* 0x00000080231d7810 */ /* 0x000fe40007f1e0ff */
[----:B------:R-:W-:-:S03]  /*4b80*/  F2FP.F16.E5M2.UNPACK_B R5, R5 ;  /* 0x00000005ff05723e */ /* 0x000fc600020004ff */
[----:B0-----:R-:W-:Y:S01]  /*4b90*/  IMAD.X R15, RZ, RZ, R25, P0 ;  /* 0x000000ffff0f7224 */ /* 0x001fe200000e0619 */
        /* <DEDUP_REMOVED lines=9> */
[----:B-123--:R-:W-:Y:S02]  /*4c30*/  F2FP.SATFINITE.E5M2.F32.PACK_AB_MERGE_C R31, RZ, R5, RZ ;  /* 0x00000005ff1f723e */ /* 0x00efe400048060ff */
[----:B------:R-:W-:Y:S02]  /*4c40*/  IADD3.X R15, R15, UR11, R29, P2, !PT ;  /* 0x0000000b0f0f7c10 */ /* 0x000fe400097fe41d */
[----:B------:R-:W-:Y:S01]  /*4c50*/  PRMT R5, RZ, 0x7610, R5 ;  /* 0x00007610ff057816 */ /* 0x000fe20000000005 */
[----:B------:R0:W-:Y:S01]  /*4c60*/  @!P1 STG.E.U8 desc[UR16][R12.64+0x39], R31 ;  /* 0x0000391f0c009986 */ /* 0x0001e2000c101110 */
[----:B------:R-:W-:Y:S05]  /*4c70*/  @P4 BRA `(.L_x_98) ;  /* 0x0000000000044947 */ /* 0x000fea0003800000 */
[----:B------:R1:W5:Y:S02]  /*4c80*/  LDG.E.U8 R5, desc[UR16][R14.64] ;  /* 0x000000100e057981 */ /* 0x000364000c1e1100 */
.L_x_98:
[----:B------:R-:W-:Y:S05]  /*4c90*/  BSYNC B1 ;  /* 0x0000000000017941 */ /* 0x000fea0003800000 */
.L_x_97:
[----:B-----5:R-:W-:Y:S01]  /*4ca0*/  LOP3.LUT R5, R5, 0xff, RZ, 0xc0, !PT ;  /* 0x000000ff05057812 */ /* 0x020fe200078ec0ff */
[----:B------:R-:W-:Y:S01]  /*4cb0*/  BSSY B1, `(.L_x_99) ;  /* 0x000000b000017945 */ /* 0x000fe20003800000 */
[----:B------:R-:W-:Y:S02]  /*4cc0*/  ISETP.LT.OR P2, PT, R33, 0x2, !P0 ;  /* 0x000000022100780c */ /* 0x000fe40004741670 */
[----:B------:R-:W-:-:S05]  /*4cd0*/  F2FP.F16.E5M2.UNPACK_B R5, R5 ;  /* 0x00000005ff05723e */ /* 0x000fca00020004ff */
[----:B0-----:R-:W-:Y:S01]  /*4ce0*/  HADD2.F32 R12, -RZ, R5.H0_H0 ;  /* 0x20000005ff0c7230 */ /* 0x001fe20000004100 */
[----:B------:R-:W-:-:S04]  /*4cf0*/  PRMT R5, RZ, 0x7610, R5 ;  /* 0x00007610ff057816 */ /* 0x000fc80000000005 */
[----:B------:R-:W-:-:S04]  /*4d00*/  FMUL R12, R12, R9 ;  /* 0x000000090c0c7220 */ /* 0x000fc80000400000 */
[----:B------:R-:W-:-:S05]  /*4d10*/  FFMA R12, R113, R8, R12 ;  /* 0x00000008710c7223 */ /* 0x000fca000000000c */
[----:B------:R-:W-:-:S05]  /*4d20*/  F2FP.SATFINITE.E5M2.F32.PACK_AB_MERGE_C R13, RZ, R12, RZ ;  /* 0x0000000cff0d723e */ /* 0x000fca00048060ff */
[----:B------:R0:W-:Y:S01]  /*4d30*/  @!P4 STG.E.U8 desc[UR16][R10.64], R13 ;  /* 0x0000000d0a00c986 */ /* 0x0001e2000c101110 */
[----:B------:R-:W-:Y:S05]  /*4d40*/  @P2 BRA `(.L_x_100) ;  /* 0x0000000000042947 */ /* 0x000fea0003800000 */
[----:B------:R2:W5:Y:S02]  /*4d50*/  LDG.E.U8 R5, desc[UR16][R14.64+0x1] ;  /* 0x000001100e057981 */ /* 0x000564000c1e1100 */
.L_x_100:
[----:B------:R-:W-:Y:S05]  /*4d60*/  BSYNC B1 ;  /* 0x0000000000017941 */ /* 0x000fea0003800000 */
.L_x_99:
[----:B-----5:R-:W-:Y:S01]  /*4d70*/  LOP3.LUT R5, R5, 0xff, RZ, 0xc0, !PT ;  /* 0x000000ff05057812 */ /* 0x020fe200078ec0ff */
[----:B------:R-:W-:Y:S01]  /*4d80*/  BSSY B1, `(.L_x_101) ;  /* 0x0000013000017945 */ /* 0x000fe20003800000 */
[----:B------:R-:W-:Y:S02]  /*4d90*/  IADD3 R35, P1, R35, 0x88, RZ ;  /* 0x0000008823237810 */ /* 0x000fe40007f3e0ff */
[----:B------:R-:W-:-:S03]  /*4da0*/  F2FP.F16.E5M2.UNPACK_B R5, R5 ;  /* 0x00000005ff05723e */ /* 0x000fc600020004ff */
[----:B------:R-:W-:Y:S01]  /*4db0*/  IMAD.X R24, RZ, RZ, R25, P1 ;  /* 0x000000ffff187224 */ /* 0x000fe200008e0619 */
[----:B------:R-:W-:Y:S01]  /*4dc0*/  ISETP.GE.AND P1, PT, R34, 0x89, PT ;  /* 0x000000892200780c */ /* 0x000fe20003f26270 */
[----:B------:R-:W-:Y:S02]  /*4dd0*/  HADD2.F32 R12, -RZ, R5.H0_H0 ;  /* 0x20000005ff0c7230 */ /* 0x000fe40000004100 */
[----:B------:R-:W-:Y:S01]  /*4de0*/  IMAD R24, R24, UR6, RZ ;  /* 0x0000000618187c24 */ /* 0x000fe2000f8e02ff */
[----:B------:R-:W-:Y:S01]  /*4df0*/  ISETP.LT.OR P5, PT, R33, 0x1, !P1 ;  /* 0x000000012100780c */ /* 0x000fe20004fa1670 */
[----:B------:R-:W-:-:S04]  /*4e00*/  IMAD.WIDE.U32 R26, R35, UR6, R26 ;  /* 0x00000006231a7c25 */ /* 0x000fc8000f8e001a */
[----:B------:R-:W-:Y:S01]  /*4e10*/  FMUL R5, R12, R9 ;  /* 0x000000090c057220 */ /* 0x000fe20000400000 */
[----:B------:R-:W-:-:S03]  /*4e20*/  IMAD R35, R35, UR7, R24 ;  /* 0x0000000723237c24 */ /* 0x000fc6000f8e0218 */
[----:B------:R-:W-:Y:S01]  /*4e30*/  FFMA R5, R108, R8, R5 ;  /* 0x000000086c057223 */ /* 0x000fe20000000005 */
[----:B------:R-:W-:-:S04]  /*4e40*/  IADD3 R12, P4, R26, UR10, RZ ;  /* 0x0000000a1a0c7c10 */ /* 0x000fc8000ff9e0ff */
[----:B------:R-:W-:Y:S02]  /*4e50*/  F2FP.SATFINITE.E5M2.F32.PACK_AB_MERGE_C R25, RZ, R5, RZ ;  /* 0x00000005ff19723e */ /* 0x000fe400048060ff */
[----:B0-----:R-:W-:Y:S02]  /*4e60*/  IADD3.X R13, R27, UR11, R35, P4, !PT ;  /* 0x0000000b1b0d7c10 */ /* 0x001fe4000a7fe423 */
[----:B------:R-:W-:Y:S01]  /*4e70*/  PRMT R5, RZ, 0x7610, R5 ;  /* 0x00007610ff057816 */ /* 0x000fe20000000005 */
[----:B------:R0:W-:Y:S01]  /*4e80*/  @!P2 STG.E.U8 desc[UR16][R10.64+0x1], R25 ;  /* 0x000001190a00a986 */ /* 0x0001e2000c101110 */
[----:B------:R-:W-:Y:S05]  /*4e90*/  @P5 BRA `(.L_x_102) ;  /* 0x0000000000045947 */ /* 0x000fea0003800000 */
[----:B------:R3:W5:Y:S02]  /*4ea0*/  LDG.E.U8 R5, desc[UR16][R12.64] ;  /* 0x000000100c057981 */ /* 0x000764000c1e1100 */
.L_x_102:
[----:B------:R-:W-:Y:S05]  /*4eb0*/  BSYNC B1 ;  /* 0x0000000000017941 */ /* 0x000fea0003800000 */
.L_x_101:
        /* <DEDUP_REMOVED lines=8> */
[----:B0-----:R-:W-:-:S05]  /*4f40*/  F2FP.SATFINITE.E5M2.F32.PACK_AB_MERGE_C R25, RZ, R24, RZ ;  /* 0x00000018ff19723e */ /* 0x001fca00048060ff */
[----:B------:R0:W-:Y:S01]  /*4f50*/  @!P5 STG.E.U8 desc[UR16][R6.64], R25 ;  /* 0x000000190600d986 */ /* 0x0001e2000c101110 */
[----:B------:R-:W-:Y:S05]  /*4f60*/  @P2 BRA `(.L_x_104) ;  /* 0x0000000000042947 */ /* 0x000fea0003800000 */
[----:B------:R4:W5:Y:S02]  /*4f70*/  LDG.E.U8 R5, desc[UR16][R12.64+0x1] ;  /* 0x000001100c057981 */ /* 0x000964000c1e1100 */
.L_x_104:
[----:B------:R-:W-:Y:S05]  /*4f80*/  BSYNC B1 ;  /* 0x0000000000017941 */ /* 0x000fea0003800000 */
.L_x_103:
[----:B-----5:R-:W-:Y:S01]  /*4f90*/  LOP3.LUT R5, R5, 0xff, RZ, 0xc0, !PT ;  /* 0x000000ff05057812 */ /* 0x020fe200078ec0ff */
[----:B------:R-:W-:Y:S01]  /*4fa0*/  BSSY B1, `(.L_x_105) ;  /* 0x000000b000017945 */ /* 0x000fe20003800000 */
[----:B------:R-:W-:Y:S02]  /*4fb0*/  ISETP.LT.OR P4, PT, R33, 0x9, !P0 ;  /* 0x000000092100780c */ /* 0x000fe40004781670 */
[----:B------:R-:W-:-:S05]  /*4fc0*/  F2FP.F16.E5M2.UNPACK_B R5, R5 ;  /* 0x00000005ff05723e */ /* 0x000fca00020004ff */
[----:B------:R-:W-:-:S05]  /*4fd0*/  HADD2.F32 R24, -RZ, R5.H0_H0 ;  /* 0x20000005ff187230 */ /* 0x000fca0000004100 */
[----:B------:R-:W-:-:S04]  /*4fe0*/  FMUL R5, R24, R9 ;  /* 0x0000000918057220 */ /* 0x000fc80000400000 */
[----:B------:R-:W-:-:S05]  /*4ff0*/  FFMA R5, R106, R8, R5 ;  /* 0x000000086a057223 */ /* 0x000fca0000000005 */
[----:B0-----:R-:W-:Y:S02]  /*5000*/  F2FP.SATFINITE.E5M2.F32.PACK_AB_MERGE_C R25, RZ, R5, RZ ;  /* 0x00000005ff19723e */ /* 0x001fe400048060ff */
[----:B------:R-:W-:-:S03]  /*5010*/  PRMT R5, RZ, 0x7610, R5 ;  /* 0x00007610ff057816 */ /* 0x000fc60000000005 */
[----:B------:R0:W-:Y:S01]  /*5020*/  @!P2 STG.E.U8 desc[UR16][R6.64+0x1], R25 ;  /* 0x000001190600a986 */ /* 0x0001e2000c101110 */
[----:B------:R-:W-:Y:S05]  /*5030*/  @P4 BRA `(.L_x_106) ;  /* 0x0000000000044947 */ /* 0x000fea0003800000 */
[----:B------:R0:W5:Y:S02]  /*5040*/  LDG.E.U8 R5, desc[UR16][R14.64+0x8] ;  /* 0x000008100e057981 */ /* 0x000164000c1e1100 */
.L_x_106:
[----:B------:R-:W-:Y:S05]  /*5050*/  BSYNC B1 ;  /* 0x0000000000017941 */ /* 0x000fea0003800000 */
.L_x_105:
        /* <DEDUP_REMOVED lines=12> */
.L_x_108:
[----:B------:R-:W-:Y:S05]  /*5120*/  BSYNC B1 ;  /* 0x0000000000017941 */ /* 0x000fea0003800000 */
.L_x_107:
        /* <DEDUP_REMOVED lines=12> */
.L_x_110:
[----:B------:R-:W-:Y:S05]  /*51f0*/  BSYNC B1 ;  /* 0x0000000000017941 */ /* 0x000fea0003800000 */
.L_x_109:
        /* <DEDUP_REMOVED lines=12> */
.L_x_112:
[----:B------:R-:W-:Y:S05]  /*52c0*/  BSYNC B1 ;  /* 0x0000000000017941 */ /* 0x000fea0003800000 */
.L_x_111:
        /* <DEDUP_REMOVED lines=12> */
.L_x_114:
[----:B------:R-:W-:Y:S05]  /*5390*/  BSYNC B1 ;  /* 0x0000000000017941 */ /* 0x000fea0003800000 */
.L_x_113:
        /* <DEDUP_REMOVED lines=12> */
.L_x_116:
[----:B------:R-:W-:Y:S05]  /*5460*/  BSYNC B1 ;  /* 0x0000000000017941 */ /* 0x000fea0003800000 */
.L_x_115:
        /* <DEDUP_REMOVED lines=12> */
.L_x_118:
[----:B------:R-:W-:Y:S05]  /*5530*/  BSYNC B1 ;  /* 0x0000000000017941 */ /* 0x000fea0003800000 */
.L_x_117:
        /* <DEDUP_REMOVED lines=12> */
.L_x_120:
[----:B------:R-:W-:Y:S05]  /*5600*/  BSYNC B1 ;  /* 0x0000000000017941 */ /* 0x000fea0003800000 */
.L_x_119:
        /* <DEDUP_REMOVED lines=12> */
.L_x_122:
[----:B------:R-:W-:Y:S05]  /*56d0*/  BSYNC B1 ;  /* 0x0000000000017941 */ /* 0x000fea0003800000 */
.L_x_121:
        /* <DEDUP_REMOVED lines=12> */
.L_x_124:
[----:B------:R-:W-:Y:S05]  /*57a0*/  BSYNC B1 ;  /* 0x0000000000017941 */ /* 0x000fea0003800000 */
.L_x_123:
        /* <DEDUP_REMOVED lines=12> */
.L_x_126:
[----:B------:R-:W-:Y:S05]  /*5870*/  BSYNC B1 ;  /* 0x0000000000017941 */ /* 0x000fea0003800000 */
.L_x_125:
        /* <DEDUP_REMOVED lines=12> */
.L_x_128:
[----:B------:R-:W-:Y:S05]  /*5940*/  BSYNC B1 ;  /* 0x0000000000017941 */ /* 0x000fea0003800000 */
.L_x_127:
        /* <DEDUP_REMOVED lines=12> */
.L_x_130:
[----:B------:R-:W-:Y:S05]  /*5a10*/  BSYNC B1 ;  /* 0x0000000000017941 */ /* 0x000fea0003800000 */
.L_x_129:
        /* <DEDUP_REMOVED lines=12> */
.L_x_132:
[----:B------:R-:W-:Y:S05]  /*5ae0*/  BSYNC B1 ;  /* 0x0000000000017941 */ /* 0x000fea0003800000 */
.L_x_131:
        /* <DEDUP_REMOVED lines=12> */
.L_x_134:
[----:B------:R-:W-:Y:S05]  /*5bb0*/  BSYNC B1 ;  /* 0x0000000000017941 */ /* 0x000fea0003800000 */
.L_x_133:
        /* <DEDUP_REMOVED lines=12> */
.L_x_136:
[----:B------:R-:W-:Y:S05]  /*5c80*/  BSYNC B1 ;  /* 0x0000000000017941 */ /* 0x000fea0003800000 */
.L_x_135:
        /* <DEDUP_REMOVED lines=12> */
.L_x_138:
[----:B------:R-:W-:Y:S05]  /*5d50*/  BSYNC B1 ;  /* 0x0000000000017941 */ /* 0x000fea0003800000 */
.L_x_137:
        /* <DEDUP_REMOVED lines=12> */
.L_x_140:
[----:B------:R-:W-:Y:S05]  /*5e20*/  BSYNC B1 ;  /* 0x0000000000017941 */ /* 0x000fea0003800000 */
.L_x_139:
        /* <DEDUP_REMOVED lines=12> */
.L_x_142:
[----:B------:R-:W-:Y:S05]  /*5ef0*/  BSYNC B1 ;  /* 0x0000000000017941 */ /* 0x000fea0003800000 */
.L_x_141:
        /* <DEDUP_REMOVED lines=12> */
.L_x_144:
[----:B------:R-:W-:Y:S05]  /*5fc0*/  BSYNC B1 ;  /* 0x0000000000017941 */ /* 0x000fea0003800000 */
.L_x_143:
        /* <DEDUP_REMOVED lines=12> */
.L_x_146:
[----:B------:R-:W-:Y:S05]  /*6090*/  BSYNC B1 ;  /* 0x0000000000017941 */ /* 0x000fea0003800000 */
.L_x_145:
        /* <DEDUP_REMOVED lines=12> */
.L_x_148:
[----:B------:R-:W-:Y:S05]  /*6160*/  BSYNC B1 ;  /* 0x0000000000017941 */ /* 0x000fea0003800000 */
.L_x_147:
        /* <DEDUP_REMOVED lines=12> */
.L_x_150:
[----:B------:R-:W-:Y:S05]  /*6230*/  BSYNC B1 ;  /* 0x0000000000017941 */ /* 0x000fea0003800000 */
.L_x_149:
        /* <DEDUP_REMOVED lines=12> */
.L_x_152:
[----:B------:R-:W-:Y:S05]  /*6300*/  BSYNC B1 ;  /* 0x0000000000017941 */ /* 0x000fea0003800000 */
.L_x_151:
        /* <DEDUP_REMOVED lines=12> */
.L_x_154:
[----:B------:R-:W-:Y:S05]  /*63d0*/  BSYNC B1 ;  /* 0x0000000000017941 */ /* 0x000fea0003800000 */
.L_x_153:
        /* <DEDUP_REMOVED lines=12> */
.L_x_156:
[----:B------:R-:W-:Y:S05]  /*64a0*/  BSYNC B1 ;  /* 0x0000000000017941 */ /* 0x000fea0003800000 */
.L_x_155:
[----:B-----5:R-:W-:Y:S01]  /*64b0*/  LOP3.LUT R5, R5, 0xff, RZ, 0xc0, !PT ;  /* 0x000000ff05057812 */ /* 0x020fe200078ec0ff */
[----:B------:R-:W-:Y:S01]  /*64c0*/  BSSY B1, `(.L_x_157) ;  /* 0x000000b000017945 */ /* 0x000fe20003800000 */
[----:B------:R-:W-:Y:S02]  /*64d0*/  ISETP.LT.OR P2, PT, R33, 0x39, !P1 ;  /* 0x000000392100780c */ /* 0x000fe40004f41670 */
[----:B------:R-:W-:-:S05]  /*64e0*/  F2FP.F16.E5M2.UNPACK_B R5, R5 ;  /* 0x00000005ff05723e */ /* 0x000fca00020004ff */
[----:B012---:R-:W-:-:S05]  /*64f0*/  HADD2.F32 R14, -RZ, R5.H0_H0 ;  /* 0x20000005ff0e7230 */ /* 0x007fca0000004100 */
[----:B------:R-:W-:-:S04]  /*6500*/  FMUL R5, R14, R9 ;  /* 0x000000090e057220 */ /* 0x000fc80000400000 */
[----:B------:R-:W-:-:S05]  /*6510*/  FFMA R5, R16, R8, R5 ;  /* 0x0000000810057223 */ /* 0x000fca0000000005 */
[----:B------:R-:W-:Y:S02]  /*6520*/  F2FP.SATFINITE.E5M2.F32.PACK_AB_MERGE_C R15, RZ, R5, RZ ;  /* 0x00000005ff0f723e */ /* 0x000fe400048060ff */
[----:B------:R-:W-:-:S03]  /*6530*/  PRMT R5, RZ, 0x7610, R5 ;  /* 0x00007610ff057816 */ /* 0x000fc60000000005 */
[----:B------:R0:W-:Y:S01]  /*6540*/  @!P0 STG.E.U8 desc[UR16][R10.64+0x39], R15 ;  /* 0x0000390f0a008986 */ /* 0x0001e2000c101110 */
[----:B------:R-:W-:Y:S05]  /*6550*/  @P2 BRA `(.L_x_158) ;  /* 0x0000000000042947 */ /* 0x000fea0003800000 */
[----:B------:R1:W5:Y:S02]  /*6560*/  LDG.E.U8 R5, desc[UR16][R12.64+0x38] ;  /* 0x000038100c057981 */ /* 0x000364000c1e1100 */
.L_x_158:
[----:B------:R-:W-:Y:S05]  /*6570*/  BSYNC B1 ;  /* 0x0000000000017941 */ /* 0x000fea0003800000 */
.L_x_157:
        /* <DEDUP_REMOVED lines=12> */
.L_x_160:
[----:B------:R-:W-:Y:S05]  /*6640*/  BSYNC B1 ;  /* 0x0000000000017941 */ /* 0x000fea0003800000 */
.L_x_159:
[----:B------:R-:W-:Y:S05]  /*6650*/  @P1 BRA `(.L_x_161) ;  /* 0x0000001000301947 */ /* 0x000fea0003800000 */
[----:B-----5:R-:W-:-:S04]  /*6660*/  LOP3.LUT R5, R5, 0xff, RZ, 0xc0, !PT ;  /* 0x000000ff05057812 */ /* 0x020fc800078ec0ff */
[----:B------:R-:W-:-:S05]  /*6670*/  F2FP.F16.E5M2.UNPACK_B R5, R5 ;  /* 0x00000005ff05723e */ /* 0x000fca00020004ff */
[----:B------:R-:W-:-:S05]  /*6680*/  HADD2.F32 R10, -RZ, R5.H0_H0 ;  /* 0x20000005ff0a7230 */ /* 0x000fca0000004100 */
[----:B------:R-:W-:-:S04]  /*6690*/  FMUL R5, R10, R9 ;  /* 0x000000090a057220 */ /* 0x000fc80000400000 */
[----:B------:R-:W-:-:S05]  /*66a0*/  FFMA R5, R18, R8, R5 ;  /* 0x0000000812057223 */ /* 0x000fca0000000005 */
[----:B------:R-:W-:-:S05]  /*66b0*/  F2FP.SATFINITE.E5M2.F32.PACK_AB_MERGE_C R5, RZ, R5, RZ ;  /* 0x00000005ff05723e */ /* 0x000fca00048060ff */
[----:B------:R0:W-:Y:S01]  /*66c0*/  STG.E.U8 desc[UR16][R6.64+0x39], R5 ;  /* 0x0000390506007986 */ /* 0x0001e2000c101110 */
[----:B------:R-:W-:Y:S05]  /*66d0*/  BRA `(.L_x_161) ;  /* 0x0000001000107947 */ /* 0x000fea0003800000 */
.L_x_32:
[C---:B------:R-:W-:Y:S01]  /*66e0*/  ISETP.GE.AND P0, PT, R34.reuse, 0x1, PT ;  /* 0x000000012200780c */ /* 0x040fe20003f06270 */
[-C--:B--2---:R-:W-:Y:S01]  /*66f0*/  FMUL R145, R145, R8.reuse ;  /* 0x0000000891917220 */ /* 0x084fe20000400000 */
[----:B------:R-:W-:Y:S01]  /*6700*/  ISETP.GE.AND P2, PT, R34, 0x9, PT ;  /* 0x000000092200780c */ /* 0x000fe20003f46270 */
[-C--:B------:R-:W-:Y:S01]  /*6710*/  FMUL R140, R140, R8.reuse ;  /* 0x000000088c8c7220 */ /* 0x080fe20000400000 */
[----:B------:R-:W-:Y:S01]  /*6720*/  ISETP.LT.OR P1, PT, R33, 0x1, !P0 ;  /* 0x000000012100780c */ /* 0x000fe20004721670 */
[-C--:B------:R-:W-:Y:S01]  /*6730*/  FMUL R143, R143, R8.reuse ;  /* 0x000000088f8f7220 */ /* 0x080fe20000400000 */
[----:B------:R-:W-:Y:S01]  /*6740*/  F2FP.SATFINITE.E5M2.F32.PACK_AB_MERGE_C R145, RZ, R145, RZ ;  /* 0x00000091ff91723e */ /* 0x000fe200048060ff */
[-C--:B------:R-:W-:Y:S01]  /*6750*/  FMUL R138, R138, R8.reuse ;  /* 0x000000088a8a7220 */ /* 0x080fe20000400000 */
[----:B------:R-:W-:Y:S01]  /*6760*/  ISETP.LT.OR P4, PT, R33, 0x2, !P0 ;  /* 0x000000022100780c */ /* 0x000fe20004781670 */
[-C--:B------:R-:W-:Y:S01]  /*6770*/  FMUL R141, R141, R8.reuse ;  /* 0x000000088d8d7220 */ /* 0x080fe20000400000 */
[C---:B------:R-:W-:Y:S01]  /*6780*/  ISETP.LT.OR P5, PT, R33.reuse, 0x1, !P2 ;  /* 0x000000012100780c */ /* 0x040fe200057a1670 */
[-C--:B------:R-:W-:Y:S01]  /*6790*/  FMUL R136, R136, R8.reuse ;  /* 0x0000000888887220 */ /* 0x080fe20000400000 */
[----:B------:R-:W-:Y:S01]  /*67a0*/  ISETP.LT.OR P6, PT, R33, 0x2, !P2 ;  /* 0x000000022100780c */ /* 0x000fe200057c1670 */
[----:B------:R-:W-:Y:S01]  /*67b0*/  FMUL R139, R139, R8 ;  /* 0x000000088b8b7220 */ /* 0x000fe20000400000 */
[----:B------:R-:W-:Y:S01]  /*67c0*/  F2FP.SATFINITE.E5M2.F32.PACK_AB_MERGE_C R5, RZ, R140, RZ ;  /* 0x0000008cff05723e */ /* 0x000fe200048060ff */
[-C--:B------:R-:W-:Y:S01]  /*67d0*/  FMUL R134, R134, R8.reuse ;  /* 0x0000000886867220 */ /* 0x080fe20000400000 */
[----:B------:R-:W-:Y:S01]  /*67e0*/  F2FP.SATFINITE.E5M2.F32.PACK_AB_MERGE_C R143, RZ, R143, RZ ;  /* 0x0000008fff8f723e */ /* 0x000fe200048060ff */
[----:B------:R-:W-:Y:S01]  /*67f0*/  @!P1 STG.E.U8 desc[UR16][R14.64], R145 ;  /* 0x000000910e009986 */ /* 0x000fe2000c101110 */
[----:B------:R-:W-:Y:S01]  /*6800*/  ISETP.LT.OR P1, PT, R33, 0x9, !P0 ;  /* 0x000000092100780c */ /* 0x000fe20004721670 */
[----:B------:R-:W-:Y:S01]  /*6810*/  FMUL R137, R137, R8 ;  /* 0x0000000889897220 */ /* 0x000fe20000400000 */
[----:B------:R-:W-:Y:S01]  /*6820*/  F2FP.SATFINITE.E5M2.F32.PACK_AB_MERGE_C R25, RZ, R138, RZ ;  /* 0x0000008aff19723e */ /* 0x000fe200048060ff */
[----:B------:R0:W-:Y:S01]  /*6830*/  @!P4 STG.E.U8 desc[UR16][R14.64+0x1], R5 ;  /* 0x000001050e00c986 */ /* 0x0001e2000c101110 */
[----:B------:R-:W-:Y:S01]  /*6840*/  F2FP.SATFINITE.E5M2.F32.PACK_AB_MERGE_C R141, RZ, R141, RZ ;  /* 0x0000008dff8d723e */ /* 0x000fe200048060ff */
[-C--:B------:R-:W-:Y:S01]  /*6850*/  FMUL R132, R132, R8.reuse ;  /* 0x0000000884847220 */ /* 0x080fe20000400000 */
[C---:B------:R-:W-:Y:S01]  /*6860*/  ISETP.LT.OR P4, PT, R33.reuse, 0xa, !P0 ;  /* 0x0000000a2100780c */ /* 0x040fe20004781670 */
[----:B------:R-:W-:Y:S01]  /*6870*/  @!P5 STG.E.U8 desc[UR16][R12.64], R143 ;  /* 0x0000008f0c00d986 */ /* 0x000fe2000c101110 */
[----:B------:R-:W-:Y:S01]  /*6880*/  ISETP.LT.OR P5, PT, R33, 0x9, !P2 ;  /* 0x000000092100780c */ /* 0x000fe200057a1670 */
[-C--:B------:R-:W-:Y:S01]  /*6890*/  FMUL R135, R135, R8.reuse ;  /* 0x0000000887877220 */ /* 0x080fe20000400000 */
[----:B------:R-:W-:Y:S01]  /*68a0*/  F2FP.SATFINITE.E5M2.F32.PACK_AB_MERGE_C R139, RZ, R139, RZ ;  /* 0x0000008bff8b723e */ /* 0x000fe200048060ff */
[----:B------:R1:W-:Y:S01]  /*68b0*/  @!P6 STG.E.U8 desc[UR16][R12.64+0x1], R25 ;  /* 0x000001190c00e986 */ /* 0x0003e2000c101110 */
[C---:B------:R-:W-:Y:S01]  /*68c0*/  ISETP.LT.OR P6, PT, R33.reuse, 0xa, !P2 ;  /* 0x0000000a2100780c */ /* 0x040fe200057c1670 */
[-C--:B------:R-:W-:Y:S01]  /*68d0*/  FMUL R130, R130, R8.reuse ;  /* 0x0000000882827220 */ /* 0x080fe20000400000 */
[----:B------:R-:W-:Y:S01]  /*68e0*/  F2FP.SATFINITE.E5M2.F32.PACK_AB_MERGE_C R137, RZ, R137, RZ ;  /* 0x00000089ff89723e */ /* 0x000fe200048060ff */
[----:B------:R-:W-:Y:S01]  /*68f0*/  @!P1 STG.E.U8 desc[UR16][R14.64+0x8], R141 ;  /* 0x0000088d0e009986 */ /* 0x000fe2000c101110 */
[----:B------:R-:W-:Y:S01]  /*6900*/  ISETP.LT.OR P1, PT, R33, 0x11, !P0 ;  /* 0x000000112100780c */ /* 0x000fe20004721670 */
[----:B------:R-:W-:Y:S01]  /*6910*/  FMUL R133, R133, R8 ;  /* 0x0000000885857220 */ /* 0x000fe20000400000 */
[----:B0-----:R-:W-:Y:S01]  /*6920*/  F2FP.SATFINITE.E5M2.F32.PACK_AB_MERGE_C R5, RZ, R136, RZ ;  /* 0x00000088ff05723e */ /* 0x001fe200048060ff */
[-C--:B------:R-:W-:Y:S01]  /*6930*/  FMUL R128, R128, R8.reuse ;  /* 0x0000000880807220 */ /* 0x080fe20000400000 */
[----:B------:R-:W-:Y:S01]  /*6940*/  F2FP.SATFINITE.E5M2.F32.PACK_AB_MERGE_C R135, RZ, R135, RZ ;  /* 0x00000087ff87723e */ /* 0x000fe200048060ff */
[----:B------:R-:W-:Y:S01]  /*6950*/  FMUL R131, R131, R8 ;  /* 0x0000000883837220 */ /* 0x000fe20000400000 */
[----:B------:R-:W-:Y:S01]  /*6960*/  F2FP.SATFINITE.E5M2.F32.PACK_AB_MERGE_C R133, RZ, R133, RZ ;  /* 0x00000085ff85723e */ /* 0x000fe200048060ff */
[----:B------:R0:W-:Y:S01]  /*6970*/  @!P4 STG.E.U8 desc[UR16][R14.64+0x9], R5 ;  /* 0x000009050e00c986 */ /* 0x0001e2000c101110 */
[----:B-1----:R-:W-:Y:S01]  /*6980*/  F2FP.SATFINITE.E5M2.F32.PACK_AB_MERGE_C R25, RZ, R134, RZ ;  /* 0x00000086ff19723e */ /* 0x002fe200048060ff */
        /* <DEDUP_REMOVED lines=15> */
[-C--:B------:R-:W-:Y:S01]  /*6a80*/  FMUL R125, R125, R8.reuse ;  /* 0x000000087d7d7220 */ /* 0x080fe20000400000 */
[----:B------:R-:W-:Y:S01]  /*6a90*/  FMUL R120, R120, R8 ;  /* 0x0000000878787220 */ /* 0x000fe20000400000 */
[----:B------:R-:W-:Y:S01]  /*6aa0*/  F2FP.SATFINITE.E5M2.F32.PACK_AB_MERGE_C R127, RZ, R127, RZ ;  /* 0x0000007fff7f723e */ /* 0x000fe200048060ff */
[----:B------:R0:W-:Y:S01]  /*6ab0*/  @!P4 STG.E.U8 desc[UR16][R14.64+0x11], R5 ;  /* 0x000011050e00c986 */ /* 0x0001e2000c101110 */
[----:B-1----:R-:W-:Y:S01]  /*6ac0*/  F2FP.SATFINITE.E5M2.F32.PACK_AB_MERGE_C R25, RZ, R130, RZ ;  /* 0x00000082ff19723e */ /* 0x002fe200048060ff */
[-C--:B------:R-:W-:Y:S01]  /*6ad0*/  FMUL R123, R123, R8.reuse ;  /* 0x000000087b7b7220 */ /* 0x080fe20000400000 */
[C---:B------:R-:W-:Y:S01]  /*6ae0*/  ISETP.LT.OR P4, PT, R33.reuse, 0x1a, !P0 ;  /* 0x0000001a2100780c */ /* 0x040fe20004781670 */
[----:B------:R-:W-:Y:S01]  /*6af0*/  @!P5 STG.E.U8 desc[UR16][R12.64+0x10], R135 ;  /* 0x000010870c00d986 */ /* 0x000fe2000c101110 */
[C---:B------:R-:W-:Y:S01]  /*6b00*/  ISETP.LT.OR P5, PT, R33.reuse, 0x19, !P2 ;  /* 0x000000192100780c */ /* 0x040fe200057a1670 */
[-C--:B------:R-:W-:Y:S01]  /*6b10*/  FMUL R118, R118, R8.reuse ;  /* 0x0000000876767220 */ /* 0x080fe20000400000 */
[----:B------:R-:W-:Y:S01]  /*6b20*/  F2FP.SATFINITE.E5M2.F32.PACK_AB_MERGE_C R125, RZ, R125, RZ ;  /* 0x0000007dff7d723e */ /* 0x000fe200048060ff */
[----:B------:R1:W-:Y:S01]  /*6b30*/  @!P6 STG.E.U8 desc[UR16][R12.64+0x11], R25 ;  /* 0x000011190c00e986 */ /* 0x0003e2000c101110 */
[----:B------:R-:W-:Y:S01]  /*6b40*/  ISETP.LT.OR P6, PT, R33, 0x1a, !P2 ;  /* 0x0000001a2100780c */ /* 0x000fe200057c1670 */
        /* <DEDUP_REMOVED lines=8> */
[-C--:B------:R-:W-:Y:S01]  /*6bd0*/  FMUL R114, R114, R8.reuse ;  /* 0x0000000872727220 */ /* 0x080fe20000400000 */
[----:B------:R-:W-:Y:S01]  /*6be0*/  FMUL R112, R112, R8 ;  /* 0x0000000870707220 */ /* 0x000fe20000400000 */
[----:B-1----:R-:W-:Y:S01]  /*6bf0*/  F2FP.SATFINITE.E5M2.F32.PACK_AB_MERGE_C R25, RZ, R126, RZ ;  /* 0x0000007eff19723e */ /* 0x002fe200048060ff */
[----:B------:R0:W-:Y:S01]  /*6c00*/  @!P4 STG.E.U8 desc[UR16][R14.64+0x19], R5 ;  /* 0x000019050e00c986 */ /* 0x0001e2000c101110 */
[----:B------:R-:W-:Y:S01]  /*6c10*/  ISETP.LT.OR P4, PT, R33, 0x22, !P0 ;  /* 0x000000222100780c */ /* 0x000fe20004781670 */
[-C--:B------:R-:W-:Y:S01]  /*6c20*/  FMUL R117, R117, R8.reuse ;  /* 0x0000000875757220 */ /* 0x080fe20000400000 */
[----:B------:R-:W-:Y:S01]  /*6c30*/  F2FP.SATFINITE.E5M2.F32.PACK_AB_MERGE_C R119, RZ, R119, RZ ;  /* 0x00000077ff77723e */ /* 0x000fe200048060ff */
[----:B------:R-:W-:Y:S01]  /*6c40*/  @!P5 STG.E.U8 desc[UR16][R12.64+0x18], R131 ;  /* 0x000018830c00d986 */ /* 0x000fe2000c101110 */
[----:B------:R-:W-:Y:S01]  /*6c50*/  ISETP.LT.OR P5, PT, R33, 0x21, !P2 ;  /* 0x000000212100780c */ /* 0x000fe200057a1670 */
[----:B------:R-:W-:Y:S01]  /*6c60*/  FMUL R115, R115, R8 ;  /* 0x0000000873737220 */ /* 0x000fe20000400000 */
[----:B------:R-:W-:Y:S01]  /*6c70*/  F2FP.SATFINITE.E5M2.F32.PACK_AB_MERGE_C R27, RZ, R112, RZ ;  /* 0x00000070ff1b723e */ /* 0x000fe200048060ff */
[----:B------:R1:W-:Y:S01]  /*6c80*/  @!P6 STG.E.U8 desc[UR16][R12.64+0x19], R25 ;  /* 0x000019190c00e986 */ /* 0x0003e2000c101110 */
[----:B------:R-:W-:Y:S01]  /*6c90*/  ISETP.LT.OR P6, PT, R33, 0x22, !P2 ;  /* 0x000000222100780c */ /* 0x000fe200057c1670 */
[-C--:B------:R-:W-:Y:S01]  /*6ca0*/  FMUL R110, R110, R8.reuse ;  /* 0x000000086e6e7220 */ /* 0x080fe20000400000 */
[-C--:B------:R-:W-:Y:S01]  /*6cb0*/  FMUL R113, R113, R8.reuse ;  /* 0x0000000871717220 */ /* 0x080fe20000400000 */
        /* <DEDUP_REMOVED lines=39> */
[-C--:B------:R-:W-:Y:S01]  /*6f30*/  FMUL R101, R101, R8.reuse ;  /* 0x0000000865657220 */ /* 0x080fe20000400000 */
[----:B------:R-:W-:Y:S01]  /*6f40*/  @!P1 STG.E.U8 desc[UR16][R14.64+0x30], R121 ;  /* 0x000030790e009986 */ /* 0x000fe2000c101110 */
[----:B------:R-:W-:Y:S01]  /*6f50*/  ISETP.LT.OR P1, PT, R33, 0x39, !P0 ;  /* 0x000000392100780c */ /* 0x000fe20004721670 */
[-C--:B------:R-:W-:Y:S01]  /*6f60*/  FMUL R99, R99, R8.reuse ;  /* 0x0000000863637220 */ /* 0x080fe20000400000 */
[----:B------:R-:W-:Y:S01]  /*6f70*/  ISETP.LT.OR P0, PT, R33, 0x3a, !P0 ;  /* 0x0000003a2100780c */ /* 0x000fe20004701670 */
[----:B------:R-:W-:Y:S01]  /*6f80*/  FMUL R94, R94, R8 ;  /* 0x000000085e5e7220 */ /* 0x000fe20000400000 */
[----:B0-----:R-:W-:Y:S01]  /*6f90*/  F2FP.SATFINITE.E5M2.F32.PACK_AB_MERGE_C R5, RZ, R116, RZ ;  /* 0x00000074ff05723e */ /* 0x001fe200048060ff */
[-C--:B------:R-:W-:Y:S01]  /*6fa0*/  FMUL R92, R92, R8.reuse ;  /* 0x000000085c5c7220 */ /* 0x080fe20000400000 */
[----:B------:R-:W-:Y:S01]  /*6fb0*/  F2FP.SATFINITE.E5M2.F32.PACK_AB_MERGE_C R103, RZ, R103, RZ ;  /* 0x00000067ff67723e */ /* 0x000fe200048060ff */
[----:B------:R-:W-:Y:S01]  /*6fc0*/  FMUL R95, R95, R8 ;  /* 0x000000085f5f7220 */ /* 0x000fe20000400000 */
[----:B-1----:R-:W-:Y:S01]  /*6fd0*/  F2FP.SATFINITE.E5M2.F32.PACK_AB_MERGE_C R25, RZ, R114, RZ ;  /* 0x00000072ff19723e */ /* 0x002fe200048060ff */
[----:B------:R0:W-:Y:S01]  /*6fe0*/  @!P4 STG.E.U8 desc[UR16][R14.64+0x31], R5 ;  /* 0x000031050e00c986 */ /* 0x0001e2000c101110 */
[----:B------:R-:W-:Y:S01]  /*6ff0*/  ISETP.LT.OR P4, PT, R33, 0x39, !P2 ;  /* 0x000000392100780c */ /* 0x000fe20005781670 */
[-C--:B------:R-:W-:Y:S01]  /*7000*/  FMUL R97, R97, R8.reuse ;  /* 0x0000000861617220 */ /* 0x080fe20000400000 */
[----:B------:R-:W-:Y:S01]  /*7010*/  ISETP.LT.OR P2, PT, R33, 0x3a, !P2 ;  /* 0x0000003a2100780c */ /* 0x000fe20005741670 */
[----:B------:R-:W-:Y:S01]  /*7020*/  @!P5 STG.E.U8 desc[UR16][R12.64+0x30], R119 ;  /* 0x000030770c00d986 */ /* 0x000fe2000c101110 */
[----:B------:R-:W-:Y:S01]  /*7030*/  F2FP.SATFINITE.E5M2.F32.PACK_AB_MERGE_C R101, RZ, R101, RZ ;  /* 0x00000065ff65723e */ /* 0x000fe200048060ff */
[-C--:B------:R-:W-:Y:S01]  /*7040*/  FMUL R90, R90, R8.reuse ;  /* 0x000000085a5a7220 */ /* 0x080fe20000400000 */
[----:B------:R-:W-:Y:S01]  /*7050*/  F2FP.SATFINITE.E5M2.F32.PACK_AB_MERGE_C R99, RZ, R99, RZ ;  /* 0x00000063ff63723e */ /* 0x000fe200048060ff */
[----:B------:R-:W-:Y:S01]  /*7060*/  @!P6 STG.E.U8 desc[UR16][R12.64+0x31], R25 ;  /* 0x000031190c00e986 */ /* 0x000fe2000c101110 */
[----:B------:R-:W-:Y:S01]  /*7070*/  F2FP.SATFINITE.E5M2.F32.PACK_AB_MERGE_C R95, RZ, R95, RZ ;  /* 0x0000005fff5f723e */ /* 0x000fe200048060ff */
[-C--:B------:R-:W-:Y:S01]  /*7080*/  FMUL R22, R22, R8.reuse ;  /* 0x0000000816167220 */ /* 0x080fe20000400000 */
[-C--:B------:R-:W-:Y:S01]  /*7090*/  FMUL R93, R93, R8.reuse ;  /* 0x000000085d5d7220 */ /* 0x080fe20000400000 */
[----:B------:R-:W-:Y:S01]  /*70a0*/  @!P0 STG.E.U8 desc[UR16][R14.64+0x39], R27 ;  /* 0x0000391b0e008986 */ /* 0x000fe2000c101110 */
[----:B------:R-:W-:Y:S01]  /*70b0*/  ISETP.GE.AND P0, PT, R34, 0x81, PT ;  /* 0x000000812200780c */ /* 0x000fe20003f06270 */
[----:B------:R-:W-:Y:S01]  /*70c0*/  FMUL R91, R91, R8 ;  /* 0x000000085b5b7220 */ /* 0x000fe20000400000 */
[----:B0-----:R-:W-:Y:S01]  /*70d0*/  F2FP.SATFINITE.E5M2.F32.PACK_AB_MERGE_C R5, RZ, R110, RZ ;  /* 0x0000006eff05723e */ /* 0x001fe200048060ff */
[----:B------:R0:W-:Y:S01]  /*70e0*/  @!P1 STG.E.U8 desc[UR16][R14.64+0x38], R117 ;  /* 0x000038750e009986 */ /* 0x0001e2000c101110 */
[C---:B------:R-:W-:Y:S01]  /*70f0*/  ISETP.LT.OR P6, PT, R33.reuse, 0x1, !P0 ;  /* 0x000000012100780c */ /* 0x040fe200047c1670 */
[-C--:B------:R-:W-:Y:S01]  /*7100*/  FMUL R88, R88, R8.reuse ;  /* 0x0000000858587220 */ /* 0x080fe20000400000 */
[----:B------:R-:W-:Y:S01]  /*7110*/  ISETP.LT.OR P5, PT, R33, 0x2, !P0 ;  /* 0x000000022100780c */ /* 0x000fe200047a1670 */
[----:B------:R-:W-:Y:S01]  /*7120*/  @!P4 STG.E.U8 desc[UR16][R12.64+0x38], R115 ;  /* 0x000038730c00c986 */ /* 0x000fe2000c101110 */
[----:B------:R-:W-:Y:S01]  /*7130*/  ISETP.GE.AND P1, PT, R34, 0x89, PT ;  /* 0x000000892200780c */ /* 0x000fe20003f26270 */
[-C--:B------:R-:W-:Y:S01]  /*7140*/  FMUL R21, R21, R8.reuse ;  /* 0x0000000815157220 */ /* 0x080fe20000400000 */
[----:B------:R-:W-:Y:S01]  /*7150*/  F2FP.SATFINITE.E5M2.F32.PACK_AB_MERGE_C R97, RZ, R97, RZ ;  /* 0x00000061ff61723e */ /* 0x000fe200048060ff */
[----:B------:R1:W-:Y:S01]  /*7160*/  @!P2 STG.E.U8 desc[UR16][R12.64+0x39], R5 ;  /* 0x000039050c00a986 */ /* 0x0003e2000c101110 */
[----:B------:R-:W-:Y:S01]  /*7170*/  ISETP.LT.OR P4, PT, R33, 0x1, !P1 ;  /* 0x000000012100780c */ /* 0x000fe20004f81670 */
[-C--:B------:R-:W-:Y:S01]  /*7180*/  FMUL R89, R89, R8.reuse ;  /* 0x0000000859597220 */ /* 0x080fe20000400000 */
[----:B------:R-:W-:Y:S01]  /*7190*/  ISETP.LT.OR P2, PT, R33, 0xa, !P0 ;  /* 0x0000000a2100780c */ /* 0x000fe20004741670 */
[----:B------:R-:W-:Y:S01]  /*71a0*/  FMUL R23, R23, R8 ;  /* 0x0000000817177220 */ /* 0x000fe20000400000 */
[----:B0-----:R-:W-:Y:S01]  /*71b0*/  F2FP.SATFINITE.E5M2.F32.PACK_AB_MERGE_C R15, RZ, R108, RZ ;  /* 0x0000006cff0f723e */ /* 0x001fe200048060ff */
[----:B------:R-:W-:Y:S01]  /*71c0*/  @!P6 STG.E.U8 desc[UR16][R10.64], R113 ;  /* 0x000000710a00e986 */ /* 0x000fe2000c101110 */
[C---:B------:R-:W-:Y:S01]  /*71d0*/  ISETP.LT.OR P6, PT, R33.reuse, 0x2, !P1 ;  /* 0x000000022100780c */ /* 0x040fe20004fc1670 */
[-C--:B------:R-:W-:Y:S01]  /*71e0*/  FMUL R20, R20, R8.reuse ;  /* 0x0000000814147220 */ /* 0x080fe20000400000 */
[----:B------:R-:W-:Y:S01]  /*71f0*/  F2FP.SATFINITE.E5M2.F32.PACK_AB_MERGE_C R93, RZ, R93, RZ ;  /* 0x0000005dff5d723e */ /* 0x000fe200048060ff */
[----:B------:R-:W-:Y:S01]  /*7200*/  @!P5 STG.E.U8 desc[UR16][R10.64+0x1], R15 ;  /* 0x0000010f0a00d986 */ /* 0x000fe2000c101110 */
[----:B------:R-:W-:Y:S01]  /*7210*/  ISETP.LT.OR P5, PT, R33, 0x9, !P0 ;  /* 0x000000092100780c */ /* 0x000fe200047a1670 */
[----:B------:R-:W-:Y:S01]  /*7220*/  FMUL R17, R17, R8 ;  /* 0x0000000811117220 */ /* 0x000fe20000400000 */
[----:B-1----:R-:W-:Y:S01]  /*7230*/  F2FP.SATFINITE.E5M2.F32.PACK_AB_MERGE_C R5, RZ, R106, RZ ;  /* 0x0000006aff05723e */ /* 0x002fe200048060ff */
[----:B------:R-:W-:Y:S01]  /*7240*/  @!P4 STG.E.U8 desc[UR16][R6.64], R111 ;  /* 0x0000006f0600c986 */ /* 0x000fe2000c101110 */
[----:B------:R-:W-:Y:S01]  /*7250*/  F2FP.SATFINITE.E5M2.F32.PACK_AB_MERGE_C R13, RZ, R104, RZ ;  /* 0x00000068ff0d723e */ /* 0x000fe200048060ff */
[-C--:B------:R-:W-:Y:S01]  /*7260*/  FMUL R16, R16, R8.reuse ;  /* 0x0000000810107220 */ /* 0x080fe20000400000 */
[----:B------:R-:W-:Y:S01]  /*7270*/  ISETP.LT.OR P4, PT, R33, 0x9, !P1 ;  /* 0x000000092100780c */ /* 0x000fe20004f81670 */
[-C--:B------:R-:W-:Y:S01]  /*7280*/  FMUL R19, R19, R8.reuse ;  /* 0x0000000813137220 */ /* 0x080fe20000400000 */
[----:B------:R-:W-:Y:S01]  /*7290*/  F2FP.SATFINITE.E5M2.F32.PACK_AB_MERGE_C R91, RZ, R91, RZ ;  /* 0x0000005bff5b723e */ /* 0x000fe200048060ff */
[----:B------:R0:W-:Y:S01]  /*72a0*/  @!P6 STG.E.U8 desc[UR16][R6.64+0x1], R5 ;  /* 0x000001050600e986 */ /* 0x0001e2000c101110 */
[C---:B------:R-:W-:Y:S01]  /*72b0*/  ISETP.LT.OR P6, PT, R33.reuse, 0xa, !P1 ;  /* 0x0000000a2100780c */ /* 0x040fe20004fc1670 */
[----:B------:R-:W-:Y:S01]  /*72c0*/  FMUL R18, R18, R8 ;  /* 0x0000000812127220 */ /* 0x000fe20000400000 */
[----:B------:R-:W-:Y:S01]  /*72d0*/  F2FP.SATFINITE.E5M2.F32.PACK_AB_MERGE_C R21, RZ, R21, RZ ;  /* 0x00000015ff15723e */ /* 0x000fe200048060ff */
[----:B------:R1:W-:Y:S01]  /*72e0*/  @!P2 STG.E.U8 desc[UR16][R10.64+0x9], R13 ;  /* 0x0000090d0a00a986 */ /* 0x0003e2000c101110 */
[----:B------:R-:W-:-:S02]  /*72f0*/  ISETP.LT.OR P2, PT, R33, 0x12, !P0 ;  /* 0x000000122100780c */ /* 0x000fc40004741670 */
[----:B------:R-:W-:Y:S01]  /*7300*/  F2FP.SATFINITE.E5M2.F32.PACK_AB_MERGE_C R89, RZ, R89, RZ ;  /* 0x00000059ff59723e */ /* 0x000fe200048060ff */
[----:B------:R-:W-:Y:S01]  /*7310*/  @!P5 STG.E.U8 desc[UR16][R10.64+0x8], R107 ;  /* 0x0000086b0a00d986 */ /* 0x000fe2000c101110 */
[C---:B------:R-:W-:Y:S02]  /*7320*/  ISETP.LT.OR P5, PT, R33.reuse, 0x11, !P0 ;  /* 0x000000112100780c */ /* 0x040fe400047a1670 */
[----:B------:R-:W-:Y:S01]  /*7330*/  F2FP.SATFINITE.E5M2.F32.PACK_AB_MERGE_C R23, RZ, R23, RZ ;  /* 0x00000017ff17723e */ /* 0x000fe200048060ff */
[----:B------:R-:W-:Y:S01]  /*7340*/  @!P4 STG.E.U8 desc[UR16][R6.64+0x8], R109 ;  /* 0x0000086d0600c986 */ /* 0x000fe2000c101110 */
[----:B0-----:R-:W-:Y:S02]  /*7350*/  F2FP.SATFINITE.E5M2.F32.PACK_AB_MERGE_C R5, RZ, R102, RZ ;  /* 0x00000066ff05723e */ /* 0x001fe400048060ff */
[C---:B------:R-:W-:Y:S02]  /*7360*/  ISETP.LT.OR P4, PT, R33.reuse, 0x11, !P1 ;  /* 0x000000112100780c */ /* 0x040fe40004f81670 */
[----:B-1----:R-:W-:Y:S01]  /*7370*/  F2FP.SATFINITE.E5M2.F32.PACK_AB_MERGE_C R13, RZ, R98, RZ ;  /* 0x00000062ff0d723e */ /* 0x002fe200048060ff */
[----:B------:R0:W-:Y:S01]  /*7380*/  @!P6 STG.E.U8 desc[UR16][R6.64+0x9], R5 ;  /* 0x000009050600e986 */ /* 0x0001e2000c101110 */
[----:B------:R-:W-:-:S02]  /*7390*/  ISETP.LT.OR P6, PT, R33, 0x12, !P1 ;  /* 0x000000122100780c */ /* 0x000fc40004fc1670 */
[----:B------:R-:W-:Y:S01]  /*73a0*/  F2FP.SATFINITE.E5M2.F32.PACK_AB_MERGE_C R17, RZ, R17, RZ ;  /* 0x00000011ff11723e */ /* 0x000fe200048060ff */
[----:B------:R1:W-:Y:S01]  /*73b0*/  @!P2 STG.E.U8 desc[UR16][R10.64+0x11], R13 ;  /* 0x0000110d0a00a986 */ /* 0x0003e2000c101110 */
[C---:B------:R-:W-:Y:S02]  /*73c0*/  ISETP.LT.OR P2, PT, R33.reuse, 0x1a, !P0 ;  /* 0x0000001a2100780c */ /* 0x040fe40004741670 */
[----:B------:R-:W-:Y:S01]  /*73d0*/  F2FP.SATFINITE.E5M2.F32.PACK_AB_MERGE_C R19, RZ, R19, RZ ;  /* 0x00000013ff13723e */ /* 0x000fe200048060ff */
[----:B------:R-:W-:Y:S01]  /*73e0*/  @!P5 STG.E.U8 desc[UR16][R10.64+0x10], R105 ;  /* 0x000010690a00d986 */ /* 0x000fe2000c101110 */
[----:B------:R-:W-:Y:S02]  /*73f0*/  ISETP.LT.OR P5, PT, R33, 0x19, !P0 ;  /* 0x000000192100780c */ /* 0x000fe400047a1670 */
[----:B------:R-:W-:Y:S01]  /*7400*/  F2FP.SATFINITE.E5M2.F32.PACK_AB_MERGE_C R15, RZ, R18, RZ ;  /* 0x00000012ff0f723e */ /* 0x000fe200048060ff */
[----:B------:R-:W-:Y:S01]  /*7410*/  @!P4 STG.E.U8 desc[UR16][R6.64+0x10], R103 ;  /* 0x000010670600c986 */ /* 0x000fe2000c101110 */
[----:B0-----:R-:W-:-:S02]  /*7420*/  F2FP.SATFINITE.E5M2.F32.PACK_AB_MERGE_C R5, RZ, R100, RZ ;  /* 0x00000064ff05723e */ /* 0x001fc400048060ff */
[C---:B------:R-:W-:Y:S02]  /*7430*/  ISETP.LT.OR P4, PT, R33.reuse, 0x19, !P1 ;  /* 0x000000192100780c */ /* 0x040fe40004f81670 */
[----:B-1----:R-:W-:Y:S01]  /*7440*/  F2FP.SATFINITE.E5M2.F32.PACK_AB_MERGE_C R13, RZ, R96, RZ ;  /* 0x00000060ff0d723e */ /* 0x002fe200048060ff */
[----:B------:R0:W-:Y:S01]  /*7450*/  @!P6 STG.E.U8 desc[UR16][R6.64+0x11], R5 ;  /* 0x000011050600e986 */ /* 0x0001e2000c101110 */
[----:B------:R-:W-:-:S03]  /*7460*/  ISETP.LT.OR P6, PT, R33, 0x1a, !P1 ;  /* 0x0000001a2100780c */ /* 0x000fc60004fc1670 */
[----:B------:R1:W-:Y:S01]  /*7470*/  @!P2 STG.E.U8 desc[UR16][R10.64+0x19], R13 ;  /* 0x0000190d0a00a986 */ /* 0x0003e2000c101110 */
[----:B------:R-:W-:-:S03]  /*7480*/  ISETP.LT.OR P2, PT, R33, 0x22, !P0 ;  /* 0x000000222100780c */ /* 0x000fc60004741670 */
[----:B------:R-:W-:Y:S01]  /*7490*/  @!P5 STG.E.U8 desc[UR16][R10.64+0x18], R101 ;  /* 0x000018650a00d986 */ /* 0x000fe2000c101110 */
[C---:B------:R-:W-:Y:S02]  /*74a0*/  ISETP.LT.OR P5, PT, R33.reuse, 0x21, !P0 ;  /* 0x000000212100780c */ /* 0x040fe400047a1670 */
[----:B0-----:R-:W-:Y:S01]  /*74b0*/  F2FP.SATFINITE.E5M2.F32.PACK_AB_MERGE_C R5, RZ, R94, RZ ;  /* 0x0000005eff05723e */ /* 0x001fe200048060ff */
[----:B------:R-:W-:Y:S01]  /*74c0*/  @!P4 STG.E.U8 desc[UR16][R6.64+0x18], R99 ;  /* 0x000018630600c986 */ /* 0x000fe2000c101110 */
        /* <DEDUP_REMOVED lines=25> */
[C---:B------:R-:W-:Y:S02]  /*7660*/  ISETP.LT.OR P2, PT, R33.reuse, 0x39, !P0 ;  /* 0x000000392100780c */ /* 0x040fe40004741670 */
[C---:B------:R-:W-:Y:S01]  /*7670*/  ISETP.LT.OR P0, PT, R33.reuse, 0x3a, !P0 ;  /* 0x0000003a2100780c */ /* 0x040fe20004701670 */
[----:B------:R1:W-:Y:S01]  /*7680*/  @!P5 STG.E.U8 desc[UR16][R10.64+0x30], R89 ;  /* 0x000030590a00d986 */ /* 0x0003e2000c101110 */
[C---:B------:R-:W-:Y:S02]  /*7690*/  ISETP.LT.OR P5, PT, R33.reuse, 0x39, !P1 ;  /* 0x000000392100780c */ /* 0x040fe40004fa1670 */
[----:B------:R-:W-:Y:S01]  /*76a0*/  ISETP.LT.OR P1, PT, R33, 0x3a, !P1 ;  /* 0x0000003a2100780c */ /* 0x000fe20004f21670 */
[----:B------:R1:W-:Y:S01]  /*76b0*/  @!P4 STG.E.U8 desc[UR16][R6.64+0x30], R23 ;  /* 0x000030170600c986 */ /* 0x0003e2000c101110 */
[----:B0-----:R-:W-:-:S05]  /*76c0*/  F2FP.SATFINITE.E5M2.F32.PACK_AB_MERGE_C R5, RZ, R20, RZ ;  /* 0x00000014ff05723e */ /* 0x001fca00048060ff */
[----:B------:R1:W-:Y:S04]  /*76d0*/  @!P6 STG.E.U8 desc[UR16][R6.64+0x31], R5 ;  /* 0x000031050600e986 */ /* 0x0003e8000c101110 */
[----:B------:R1:W-:Y:S04]  /*76e0*/  @!P2 STG.E.U8 desc[UR16][R10.64+0x38], R17 ;  /* 0x000038110a00a986 */ /* 0x0003e8000c101110 */
[----:B------:R1:W-:Y:S04]  /*76f0*/  @!P0 STG.E.U8 desc[UR16][R10.64+0x39], R13 ;  /* 0x0000390d0a008986 */ /* 0x0003e8000c101110 */
[----:B------:R1:W-:Y:S04]  /*7700*/  @!P5 STG.E.U8 desc[UR16][R6.64+0x38], R19 ;  /* 0x000038130600d986 */ /* 0x0003e8000c101110 */
[----:B------:R1:W-:Y:S02]  /*7710*/  @!P1 STG.E.U8 desc[UR16][R6.64+0x39], R15 ;  /* 0x0000390f06009986 */ /* 0x0003e4000c101110 */
.L_x_161:
[----:B------:R-:W-:Y:S05]  /*7720*/  BSYNC B0 ;  /* 0x0000000000007941 */ /* 0x000fea0003800000 */
.L_x_31:
[----:B------:R-:W-:Y:S01]  /*7730*/  ULDC UR6, c[0x0][0xc] ;  /* 0x0000030000067ab9 */ /* 0x000fe20000000800 */
[----:B------:R-:W-:Y:S01]  /*7740*/  ULDC UR7, c[0x0][0x10] ;  /* 0x0000040000077ab9 */ /* 0x000fe20000000800 */
[----:B01---5:R-:W0:Y:S01]  /*7750*/  LDC R5, c[0x0][0x14] ;  /* 0x00000500ff057b82 */ /* 0x023e220000000800 */
[----:B------:R-:W-:Y:S01]  /*7760*/  UIMAD.WIDE.U32 UR6, UR6, UR7, URZ ;  /* 0x00000007060672a5 */ /* 0x000fe2000f8e003f */
[----:B------:R-:W-:Y:S01]  /*7770*/  PRMT R6, RZ, 0x7610, R6 ;  /* 0x00007610ff067816 */ /* 0x000fe20000000006 */
[----:B------:R-:W-:-:S04]  /*7780*/  IMAD.MOV.U32 R7, RZ, RZ, -0x1 ;  /* 0xffffffffff077424 */ /* 0x000fc800078e00ff */
[----:B0-----:R-:W-:-:S04]  /*7790*/  IMAD.WIDE.U32 R2, R5, UR6, R2 ;  /* 0x0000000605027c25 */ /* 0x001fc8000f8e0002 */
[----:B------:R-:W-:Y:S01]  /*77a0*/  IMAD R5, R5, UR7, RZ ;  /* 0x0000000705057c24 */ /* 0x000fe2000f8e02ff */
[----:B------:R-:W-:Y:S02]  /*77b0*/  ULDC.64 UR6, c[0x0][0x650] ;  /* 0x0001940000067ab9 */ /* 0x000fe40000000a00 */
[----:B------:R-:W-:Y:S01]  /*77c0*/  ISETP.GE.U32.AND P0, PT, R2, UR6, PT ;  /* 0x0000000602007c0c */ /* 0x000fe2000bf06070 */
[----:B------:R-:W-:Y:S02]  /*77d0*/  IMAD.IADD R3, R3, 0x1, R5 ;  /* 0x0000000103037824 */ /* 0x000fe400078e0205 */
[----:B------:R-:W-:-:S03]  /*77e0*/  IMAD.MOV.U32 R5, RZ, RZ, -0x1 ;  /* 0xffffffffff057424 */ /* 0x000fc600078e00ff */
[----:B------:R-:W-:-:S13]  /*77f0*/  ISETP.GE.U32.AND.EX P0, PT, R3, UR7, PT, P0 ;  /* 0x0000000703007c0c */ /* 0x000fda000bf06100 */
[----:B------:R-:W-:Y:S05]  /*7800*/  @P0 BRA `(.L_x_162) ;  /* 0x0000000400600947 */ /* 0x000fea0003800000 */
[----:B------:R-:W0:Y:S01]  /*7810*/  S2R R20, SR_CTAID.X ;  /* 0x0000000000147919 */ /* 0x000e220000002500 */
[----:B------:R-:W1:Y:S01]  /*7820*/  LDC.64 R14, c[0x0][0x628] ;  /* 0x00018a00ff0e7b82 */ /* 0x000e620000000a00 */
[----:B------:R-:W-:Y:S01]  /*7830*/  ULDC UR6, c[0x0][0x150] ;  /* 0x0000540000067ab9 */ /* 0x000fe20000000800 */
[----:B--234-:R-:W-:Y:S01]  /*7840*/  IMAD.MOV.U32 R12, RZ, RZ, R2 ;  /* 0x000000ffff0c7224 */ /* 0x01cfe200078e0002 */
[----:B------:R-:W2:Y:S01]  /*7850*/  S2R R22, SR_CTAID.Y ;  /* 0x0000000000167919 */ /* 0x000ea20000002600 */
[----:B------:R-:W-:-:S04]  /*7860*/  IMAD.MOV.U32 R13, RZ, RZ, R3 ;  /* 0x000000ffff0d7224 */ /* 0x000fc800078e0003 */
[----:B------:R-:W3:Y:S08]  /*7870*/  LDC R23, c[0x0][0x144] ;  /* 0x00005100ff177b82 */ /* 0x000ef00000000800 */
[----:B------:R-:W4:Y:S08]  /*7880*/  LDC R16, c[0x0][0x630] ;  /* 0x00018c00ff107b82 */ /* 0x000f300000000800 */
[----:B------:R-:W2:Y:S01]  /*7890*/  LDC.64 R18, c[0x0][0x620] ;  /* 0x00018800ff127b82 */ /* 0x000ea20000000a00 */
[----:B-1----:R-:W-:-:S04]  /*78a0*/  ISETP.NE.U32.AND P0, PT, R14, RZ, PT ;  /* 0x000000ff0e00720c */ /* 0x002fc80003f05070 */
[----:B------:R-:W-:Y:S02]  /*78b0*/  ISETP.NE.AND.EX P0, PT, R15, RZ, PT, P0 ;  /* 0x000000ff0f00720c */ /* 0x000fe40003f05300 */
[----:B0-----:R-:W-:-:S05]  /*78c0*/  I2FP.F32.U32 R5, R20 ;  /* 0x0000001400057245 */ /* 0x001fca0000201000 */
[----:B------:R-:W-:-:S04]  /*78d0*/  FMUL R5, R5, UR6 ;  /* 0x0000000605057c20 */ /* 0x000fc80008400000 */
[----:B------:R0:W1:Y:S02]  /*78e0*/  F2I.U32.TRUNC.NTZ R21, R5 ;  /* 0x0000000500157305 */ /* 0x000064000020f000 */
[----:B---34-:R-:W-:Y:S05]  /*78f0*/  @!P0 BRA `(.L_x_163) ;  /* 0x0000000000288947 */ /* 0x018fea0003800000 */
[----:B0-----:R-:W0:Y:S02]  /*7900*/  LDC R5, c[0x0][0x634] ;  /* 0x00018d00ff057b82 */ /* 0x001e240000000800 */
        /* <DEDUP_REMOVED lines=9> */
.L_x_163:
[-CC-:B------:R-:W-:Y:S01]  /*79a0*/  SHF.R.U64 R17, R12, R16.reuse, R13.reuse ;  /* 0x000000100c117219 */ /* 0x180fe2000000120d */
[----:B------:R-:W3:Y:S01]  /*79b0*/  LDC.64 R28, c[0x0][0x640] ;  /* 0x00019000ff1c7b82 */ /* 0x000ee20000000a00 */
[----:B0-----:R-:W-:Y:S01]  /*79c0*/  SHF.R.U32.HI R5, RZ, R16, R13 ;  /* 0x00000010ff057219 */ /* 0x001fe2000001160d */
[----:B-1----:R-:W-:Y:S01]  /*79d0*/  IMAD.MOV R21, RZ, RZ, -R21 ;  /* 0x000000ffff157224 */ /* 0x002fe200078e0a15 */
[----:B------:R-:W-:Y:S01]  /*79e0*/  IADD3 R11, P0, RZ, -R17, RZ ;  /* 0x80000011ff0b7210 */ /* 0x000fe20007f1e0ff */
[----:B------:R-:W-:Y:S02]  /*79f0*/  ULDC UR6, c[0x0][0x154] ;  /* 0x0000550000067ab9 */ /* 0x000fe40000000800 */
[----:B------:R-:W-:Y:S02]  /*7a00*/  IMAD R23, R23, R21, R20 ;  /* 0x0000001517177224 */ /* 0x000fe400078e0214 */
[----:B------:R-:W0:Y:S01]  /*7a10*/  LDC R12, c[0x0][0x618] ;  /* 0x00018600ff0c7b82 */ /* 0x000e220000000800 */
[----:B------:R-:W-:-:S02]  /*7a20*/  IMAD.X R5, RZ, RZ, ~R5, P0 ;  /* 0x000000ffff057224 */ /* 0x000fc400000e0e05 */
[----:B--2---:R-:W-:-:S04]  /*7a30*/  IMAD.WIDE.U32 R6, R11, R18, R2 ;  /* 0x000000120b067225 */ /* 0x004fc800078e0002 */
[----:B------:R-:W-:Y:S01]  /*7a40*/  IMAD R10, R5, R18, RZ ;  /* 0x00000012050a7224 */ /* 0x000fe200078e02ff */
[----:B------:R-:W1:Y:S03]  /*7a50*/  LDC R24, c[0x0][0x608] ;  /* 0x00018200ff187b82 */ /* 0x000e660000000800 */
[----:B------:R-:W-:Y:S02]  /*7a60*/  IMAD R5, R11, R19, R10 ;  /* 0x000000130b057224 */ /* 0x000fe400078e020a */
[----:B------:R-:W-:Y:S02]  /*7a70*/  IMAD.MOV.U32 R11, RZ, RZ, 0x1 ;  /* 0x00000001ff0b7424 */ /* 0x000fe400078e00ff */
[----:B------:R-:W-:Y:S01]  /*7a80*/  IMAD.IADD R5, R7, 0x1, R5 ;  /* 0x0000000107057824 */ /* 0x000fe200078e0205 */
[----:B------:R-:W2:Y:S01]  /*7a90*/  LDC R26, c[0x0][0x658] ;  /* 0x00019600ff1a7b82 */ /* 0x000ea20000000800 */
[----:B------:R-:W-:-:S02]  /*7aa0*/  I2FP.F32.U32 R7, R22 ;  /* 0x0000001600077245 */ /* 0x000fc40000201000 */
[----:B---3--:R-:W-:-:S03]  /*7ab0*/  ISETP.NE.U32.AND P0, PT, R28, RZ, PT ;  /* 0x000000ff1c00720c */ /* 0x008fc60003f05070 */
[----:B------:R-:W-:Y:S01]  /*7ac0*/  FMUL R10, R7, UR6 ;  /* 0x00000006070a7c20 */ /* 0x000fe20008400000 */
[----:B------:R-:W-:Y:S01]  /*7ad0*/  ISETP.NE.AND.EX P0, PT, R29, RZ, PT, P0 ;  /* 0x000000ff1d00720c */ /* 0x000fe20003f05300 */
[----:B------:R-:W3:Y:S01]  /*7ae0*/  LDC R21, c[0x0][0x148] ;  /* 0x00005200ff157b82 */ /* 0x000ee20000000800 */
[-CC-:B0-----:R-:W-:Y:S01]  /*7af0*/  SHF.R.U64 R16, R6, R12.reuse, R5.reuse ;  /* 0x0000000c06107219 */ /* 0x181fe20000001205 */
[----:B------:R0:W4:Y:S01]  /*7b00*/  F2I.U32.TRUNC.NTZ R18, R10 ;  /* 0x0000000a00127305 */ /* 0x000122000020f000 */
[----:B------:R-:W-:Y:S01]  /*7b10*/  SHF.R.U32.HI R5, RZ, R12, R5 ;  /* 0x0000000cff057219 */ /* 0x000fe20000011605 */
[----:B------:R-:W-:-:S04]  /*7b20*/  IMAD.MOV.U32 R7, RZ, RZ, -0x1 ;  /* 0xffffffffff077424 */ /* 0x000fc800078e00ff */
[----:B------:R-:W0:Y:S01]  /*7b30*/  LDC R20, c[0x0][0x600] ;  /* 0x00018000ff147b82 */ /* 0x000e220000000800 */
[-CC-:B-1----:R-:W-:Y:S02]  /*7b40*/  SHF.R.U64 R14, R16, R24.reuse, R5.reuse ;  /* 0x00000018100e7219 */ /* 0x182fe40000001205 */
[----:B------:R-:W-:-:S05]  /*7b50*/  SHF.R.U32.HI R5, RZ, R24, R5 ;  /* 0x00000018ff057219 */ /* 0x000fca0000011605 */
[----:B------:R-:W1:Y:S01]  /*7b60*/  LDC R27, c[0x0][0x648] ;  /* 0x00019200ff1b7b82 */ /* 0x000e620000000800 */
[-C--:B--2---:R-:W-:Y:S02]  /*7b70*/  SHF.L.U32 R6, R7, R26.reuse, RZ ;  /* 0x0000001a07067219 */ /* 0x084fe400000006ff */
[-CC-:B------:R-:W-:Y:S02]  /*7b80*/  SHF.R.U64 R19, R14, R26.reuse, R5.reuse ;  /* 0x0000001a0e137219 */ /* 0x180fe40000001205 */
[----:B------:R-:W-:Y:S02]  /*7b90*/  SHF.R.U32.HI R7, RZ, R26, R5 ;  /* 0x0000001aff077219 */ /* 0x000fe40000011605 */
[----:B------:R-:W-:Y:S01]  /*7ba0*/  LOP3.LUT R25, RZ, R6, RZ, 0x33, !PT ;  /* 0x00000006ff197212 */ /* 0x000fe200078e33ff */
[----:B------:R-:W2:Y:S01]  /*7bb0*/  LDC R30, c[0x0][0x638] ;  /* 0x00018e00ff1e7b82 */ /* 0x000ea20000000800 */
[----:B------:R-:W-:Y:S01]  /*7bc0*/  SHF.L.U32 R26, R11, R26, RZ ;  /* 0x0000001a0b1a7219 */ /* 0x000fe200000006ff */
[----:B------:R-:W-:-:S06]  /*7bd0*/  IMAD.MOV.U32 R6, RZ, RZ, R19 ;  /* 0x000000ffff067224 */ /* 0x000fcc00078e0013 */
[----:B------:R-:W0:Y:S01]  /*7be0*/  LDC R31, c[0x0][0x610] ;  /* 0x00018400ff1f7b82 */ /* 0x000e220000000800 */
[----:B----4-:R-:W-:Y:S05]  /*7bf0*/  @!P0 BRA `(.L_x_164) ;  /* 0x0000000000288947 */ /* 0x010fea0003800000 */
[----:B------:R-:W4:Y:S02]  /*7c00*/  LDC R6, c[0x0][0x64c] ;  /* 0x00019300ff067b82 */ /* 0x000f240000000800 */
[----:B----4-:R-:W-:-:S05]  /*7c10*/  IADD3 R5, P0, R19, R6, RZ ;  /* 0x0000000613057210 */ /* 0x010fca0007f1e0ff */
[----:B------:R-:W-:-:S04]  /*7c20*/  IMAD.X R15, RZ, RZ, R7, P0 ;  /* 0x000000ffff0f7224 */ /* 0x000fc800000e0607 */
[----:B------:R-:W-:-:S04]  /*7c30*/  IMAD.WIDE.U32 R6, R15, R28, RZ ;  /* 0x0000001c0f067225 */ /* 0x000fc800078e00ff */
[----:B0-----:R-:W-:-:S04]  /*7c40*/  IMAD.WIDE.U32 R10, P0, R5, R29, R6 ;  /* 0x0000001d050a7225 */ /* 0x001fc80007800006 */
[----:B------:R-:W-:-:S04]  /*7c50*/  IMAD.WIDE.U32 R6, R5, R28, RZ ;  /* 0x0000001c05067225 */ /* 0x000fc800078e00ff */
[----:B------:R-:W-:Y:S01]  /*7c60*/  IMAD.X R13, RZ, RZ, RZ, P0 ;  /* 0x000000ffff0d7224 */ /* 0x000fe200000e06ff */
[----:B------:R-:W-:Y:S01]  /*7c70*/  IADD3 RZ, P0, R7, R10, RZ ;  /* 0x0000000a07ff7210 */ /* 0x000fe20007f1e0ff */
[----:B------:R-:W-:-:S04]  /*7c80*/  IMAD.MOV.U32 R12, RZ, RZ, R11 ;  /* 0x000000ffff0c7224 */ /* 0x000fc800078e000b */
[----:B------:R-:W-:-:S08]  /*7c90*/  IMAD.WIDE.U32.X R6, R15, R29, R12, P0 ;  /* 0x0000001d0f067225 */ /* 0x000fd000000e040c */
.L_x_164:
[----:B-1----:R-:W-:Y:S01]  /*7ca0*/  SHF.R.U64 R5, R6, R27, R7 ;  /* 0x0000001b06057219 */ /* 0x002fe20000001207 */
[----:B0-----:R-:W-:Y:S01]  /*7cb0*/  VIADD R7, R20, 0xffffffff ;  /* 0xffffffff14077836 */ /* 0x001fe20000000000 */
[----:B------:R-:W-:Y:S01]  /*7cc0*/  LOP3.LUT R32, R14, R25, RZ, 0xc0, !PT ;  /* 0x000000190e207212 */ /* 0x000fe200078ec0ff */
[----:B------:R-:W-:Y:S02]  /*7cd0*/  IMAD.MOV R18, RZ, RZ, -R18 ;  /* 0x000000ffff127224 */ /* 0x000fe400078e0a12 */
[----:B------:R-:W-:Y:S01]  /*7ce0*/  IMAD.MOV R6, RZ, RZ, -R5 ;  /* 0x000000ffff067224 */ /* 0x000fe200078e0a05 */
[----:B------:R-:W-:Y:S01]  /*7cf0*/  LOP3.LUT R16, R16, R7, RZ, 0xc0, !PT ;  /* 0x0000000710107212 */ /* 0x000fe200078ec0ff */
[----:B------:R-:W-:Y:S02]  /*7d00*/  IMAD R32, R26, R5, R32 ;  /* 0x000000051a207224 */ /* 0x000fe400078e0220 */
[----:B---3--:R-:W-:Y:S02]  /*7d10*/  @P3 IMAD R23, R21, R18, R22 ;  /* 0x0000001215173224 */ /* 0x008fe400078e0216 */
[----:B--2---:R-:W-:-:S02]  /*7d20*/  IMAD R5, R6, R30, R19 ;  /* 0x0000001e06057224 */ /* 0x004fc400078e0213 */
[----:B------:R-:W-:Y:S02]  /*7d30*/  IMAD R32, R32, R31, R23 ;  /* 0x0000001f20207224 */ /* 0x000fe400078e0217 */
[----:B------:R-:W-:Y:S02]  /*7d40*/  IMAD R5, R5, R20, R16 ;  /* 0x0000001405057224 */ /* 0x000fe400078e0210 */
[----:B------:R-:W-:-:S03]  /*7d50*/  IMAD.MOV.U32 R6, RZ, RZ, 0x1 ;  /* 0x00000001ff067424 */ /* 0x000fc600078e00ff */
[----:B------:R-:W-:Y:S02]  /*7d60*/  SEL R7, R5, R32, !P3 ;  /* 0x0000002005077207 */ /* 0x000fe40005800000 */
[----:B------:R-:W-:Y:S01]  /*7d70*/  SEL R32, R32, R5, !P3 ;  /* 0x0000000520207207 */ /* 0x000fe20005800000 */
[----:B------:R-:W-:-:S07]  /*7d80*/  IMAD.MOV.U32 R5, RZ, RZ, R17 ;  /* 0x000000ffff057224 */ /* 0x000fce00078e0011 */
.L_x_162:
[----:B------:R-:W-:Y:S01]  /*7d90*/  LOP3.LUT P0, RZ, R6, 0xff, RZ, 0xc0, !PT ;  /* 0x000000ff06ff7812 */ /* 0x000fe2000780c0ff */
[----:B------:R-:W-:-:S12]  /*7da0*/  IMAD.MOV.U32 R6, RZ, RZ, R32 ;  /* 0x000000ffff067224 */ /* 0x000fd800078e0020 */
[----:B------:R-:W-:Y:S05]  /*7db0*/  @P0 BRA `(.L_x_165) ;  /* 0xffffff9000500947 */ /* 0x000fea000383ffff */
[----:B------:R-:W-:Y:S05]  /*7dc0*/  EXIT ;  /* 0x000000000000794d */ /* 0x000fea0003800000 */
.L_x_3:
[----:B0-----:R-:W-:Y:S01]  /*7dd0*/  ULDC.64 UR4, c[0x0][0x650] ;  /* 0x0001940000047ab9 */ /* 0x001fe20000000a00 */
        /* <DEDUP_REMOVED lines=25> */
.L_x_167:
[--C-:B------:R-:W-:Y:S01]  /*7f70*/  SHF.R.U64 R16, R14, R18, R15.reuse ;  /* 0x000000120e107219 */ /* 0x100fe2000000120f */
[----:B------:R-:W0:Y:S01]  /*7f80*/  LDC R22, c[0x0][0x618] ;  /* 0x00018600ff167b82 */ /* 0x000e220000000800 */
[----:B------:R-:W-:Y:S01]  /*7f90*/  I2FP.F32.U32 R7, R8 ;  /* 0x0000000800077245 */ /* 0x000fe20000201000 */
[----:B------:R-:W-:Y:S01]  /*7fa0*/  ULDC UR4, c[0x0][0x150] ;  /* 0x0000540000047ab9 */ /* 0x000fe20000000800 */
[----:B------:R-:W-:Y:S02]  /*7fb0*/  SHF.R.U32.HI R6, RZ, R18, R15 ;  /* 0x00000012ff067219 */ /* 0x000fe4000001160f */
[----:B------:R-:W-:Y:S01]  /*7fc0*/  IADD3 R9, P0, RZ, -R16, RZ ;  /* 0x80000010ff097210 */ /* 0x000fe20007f1e0ff */
[----:B------:R-:W-:Y:S01]  /*7fd0*/  FMUL R13, R7, UR4 ;  /* 0x00000004070d7c20 */ /* 0x000fe20008400000 */
[----:B------:R-:W-:Y:S01]  /*7fe0*/  ULDC UR4, c[0x0][0x154] ;  /* 0x0000550000047ab9 */ /* 0x000fe20000000800 */
[----:B------:R-:W1:Y:S02]  /*7ff0*/  LDC.64 R24, c[0x0][0x640] ;  /* 0x00019000ff187b82 */ /* 0x000e640000000a00 */
[----:B------:R-:W-:-:S02]  /*8000*/  IMAD.X R11, RZ, RZ, ~R6, P0 ;  /* 0x000000ffff0b7224 */ /* 0x000fc400000e0e06 */
[----:B------:R-:W2:Y:S01]  /*8010*/  F2I.U32.TRUNC.NTZ R13, R13 ;  /* 0x0000000d000d7305 */ /* 0x000ea2000020f000 */
[----:B------:R-:W-:-:S03]  /*8020*/  IMAD.WIDE.U32 R6, R9, R20, R2 ;  /* 0x0000001409067225 */ /* 0x000fc600078e0002 */
[----:B------:R-:W3:Y:S01]  /*8030*/  LDC R15, c[0x0][0x144] ;  /* 0x00005100ff0f7b82 */ /* 0x000ee20000000800 */
[----:B------:R-:W-:-:S04]  /*8040*/  IMAD R12, R11, R20, RZ ;  /* 0x000000140b0c7224 */ /* 0x000fc800078e02ff */
[----:B------:R-:W-:Y:S02]  /*8050*/  IMAD R9, R9, R21, R12 ;  /* 0x0000001509097224 */ /* 0x000fe400078e020c */
[----:B------:R-:W-:Y:S01]  /*8060*/  IMAD.MOV.U32 R12, RZ, RZ, -0x1 ;  /* 0xffffffffff0c7424 */ /* 0x000fe200078e00ff */
[----:B------:R-:W4:Y:S01]  /*8070*/  LDC R18, c[0x0][0x608] ;  /* 0x00018200ff127b82 */ /* 0x000f220000000800 */
[----:B------:R-:W-:Y:S01]  /*8080*/  IMAD.IADD R7, R7, 0x1, R9 ;  /* 0x0000000107077824 */ /* 0x000fe200078e0209 */
[----:B------:R-:W-:-:S04]  /*8090*/  I2FP.F32.U32 R9, R10 ;  /* 0x0000000a00097245 */ /* 0x000fc80000201000 */
[-C--:B0-----:R-:W-:Y:S01]  /*80a0*/  SHF.R.U64 R14, R6, R22.reuse, R7 ;  /* 0x00000016060e7219 */ /* 0x081fe20000001207 */
[----:B--2---:R-:W-:Y:S01]  /*80b0*/  IMAD.MOV R6, RZ, RZ, -R13 ;  /* 0x000000ffff067224 */ /* 0x004fe200078e0a0d */
[----:B------:R-:W0:Y:S01]  /*80c0*/  LDC R11, c[0x0][0x658] ;  /* 0x00019600ff0b7b82 */ /* 0x000e220000000800 */
[----:B-1----:R-:W-:Y:S01]  /*80d0*/  ISETP.NE.U32.AND P0, PT, R24, RZ, PT ;  /* 0x000000ff1800720c */ /* 0x002fe20003f05070 */
[----:B------:R-:W-:Y:S01]  /*80e0*/  FMUL R9, R9, UR4 ;  /* 0x0000000409097c20 */ /* 0x000fe20008400000 */
[----:B------:R-:W-:Y:S02]  /*80f0*/  SHF.R.U32.HI R7, RZ, R22, R7 ;  /* 0x00000016ff077219 */ /* 0x000fe40000011607 */
[----:B------:R-:W-:-:S03]  /*8100*/  ISETP.NE.AND.EX P0, PT, R25, RZ, PT, P0 ;  /* 0x000000ff1900720c */ /* 0x000fc60003f05300 */
[----:B------:R-:W1:Y:S01]  /*8110*/  LDC R21, c[0x0][0x148] ;  /* 0x00005200ff157b82 */ /* 0x000e620000000800 */
[----:B---3--:R-:W-:Y:S02]  /*8120*/  IMAD R22, R15, R6, R8 ;  /* 0x000000060f167224 */ /* 0x008fe400078e0208 */
[----:B------:R-:W-:-:S05]  /*8130*/  IMAD.MOV.U32 R8, RZ, RZ, 0x1 ;  /* 0x00000001ff087424 */ /* 0x000fca00078e00ff */
[----:B------:R-:W2:Y:S01]  /*8140*/  LDC R20, c[0x0][0x600] ;  /* 0x00018000ff147b82 */ /* 0x000ea20000000800 */
[-CC-:B----4-:R-:W-:Y:S02]  /*8150*/  SHF.R.U64 R17, R14, R18.reuse, R7.reuse ;  /* 0x000000120e117219 */ /* 0x190fe40000001207 */
[----:B------:R-:W-:Y:S02]  /*8160*/  SHF.R.U32.HI R6, RZ, R18, R7 ;  /* 0x00000012ff067219 */ /* 0x000fe40000011607 */
[----:B------:R3:W4:Y:S03]  /*8170*/  F2I.U32.TRUNC.NTZ R18, R9 ;  /* 0x0000000900127305 */ /* 0x000726000020f000 */
[----:B------:R-:W1:Y:S01]  /*8180*/  LDC R23, c[0x0][0x648] ;  /* 0x00019200ff177b82 */ /* 0x000e620000000800 */
[-C--:B0-----:R-:W-:Y:S02]  /*8190*/  SHF.R.U64 R19, R17, R11.reuse, R6 ;  /* 0x0000000b11137219 */ /* 0x081fe40000001206 */
[----:B------:R-:W-:-:S02]  /*81a0*/  SHF.L.U32 R12, R12, R11, RZ ;  /* 0x0000000b0c0c7219 */ /* 0x000fc400000006ff */
[-C--:B------:R-:W-:Y:S01]  /*81b0*/  SHF.R.U32.HI R7, RZ, R11.reuse, R6 ;  /* 0x0000000bff077219 */ /* 0x080fe20000011606 */
[----:B------:R-:W-:Y:S01]  /*81c0*/  IMAD.MOV.U32 R6, RZ, RZ, R19 ;  /* 0x000000ffff067224 */ /* 0x000fe200078e0013 */
[----:B------:R-:W-:Y:S01]  /*81d0*/  SHF.L.U32 R27, R8, R11, RZ ;  /* 0x0000000b081b7219 */ /* 0x000fe200000006ff */
[----:B------:R-:W0:Y:S01]  /*81e0*/  LDC R26, c[0x0][0x638] ;  /* 0x00018e00ff1a7b82 */ /* 0x000e220000000800 */
[----:B------:R-:W-:-:S07]  /*81f0*/  LOP3.LUT R28, RZ, R12, RZ, 0x33, !PT ;  /* 0x0000000cff1c7212 */ /* 0x000fce00078e33ff */
[----:B------:R-:W0:Y:S01]  /*8200*/  LDC R29, c[0x0][0x610] ;  /* 0x00018400ff1d7b82 */ /* 0x000e220000000800 */
[----:B---34-:R-:W-:Y:S05]  /*8210*/  @!P0 BRA `(.L_x_168) ;  /* 0x0000000000288947 */ /* 0x018fea0003800000 */
        /* <DEDUP_REMOVED lines=10> */
.L_x_168:
[----:B-1----:R-:W-:Y:S01]  /*82c0*/  SHF.R.U64 R7, R6, R23, R7 ;  /* 0x0000001706077219 */ /* 0x002fe20000001207 */
[----:B--2---:R-:W-:Y:S01]  /*82d0*/  VIADD R9, R20, 0xffffffff ;  /* 0xffffffff14097836 */ /* 0x004fe20000000000 */
[----:B------:R-:W-:Y:S01]  /*82e0*/  LOP3.LUT R6, R17, R28, RZ, 0xc0, !PT ;  /* 0x0000001c11067212 */ /* 0x000fe200078ec0ff */
[----:B------:R-:W-:Y:S02]  /*82f0*/  IMAD.MOV R18, RZ, RZ, -R18 ;  /* 0x000000ffff127224 */ /* 0x000fe400078e0a12 */
[----:B------:R-:W-:Y:S02]  /*8300*/  IMAD.MOV R8, RZ, RZ, -R7 ;  /* 0x000000ffff087224 */ /* 0x000fe400078e0a07 */
[----:B------:R-:W-:Y:S01]  /*8310*/  IMAD R11, R27, R7, R6 ;  /* 0x000000071b0b7224 */ /* 0x000fe200078e0206 */
[----:B------:R-:W-:Y:S01]  /*8320*/  LOP3.LUT R7, R14, R9, RZ, 0xc0, !PT ;  /* 0x000000090e077212 */ /* 0x000fe200078ec0ff */
[----:B------:R-:W-:Y:S02]  /*8330*/  @P3 IMAD R22, R21, R18, R10 ;  /* 0x0000001215163224 */ /* 0x000fe400078e020a */
[----:B0-----:R-:W-:-:S02]  /*8340*/  IMAD R6, R8, R26, R19 ;  /* 0x0000001a08067224 */ /* 0x001fc400078e0213 */
[----:B------:R-:W-:Y:S02]  /*8350*/  IMAD R11, R11, R29, R22 ;  /* 0x0000001d0b0b7224 */ /* 0x000fe400078e0216 */
[----:B------:R-:W-:Y:S02]  /*8360*/  IMAD R6, R6, R20, R7 ;  /* 0x0000001406067224 */ /* 0x000fe400078e0207 */
[----:B------:R-:W-:-:S03]  /*8370*/  IMAD.MOV.U32 R8, RZ, RZ, 0x1 ;  /* 0x00000001ff087424 */ /* 0x000fc600078e00ff */
[----:B------:R-:W-:Y:S02]  /*8380*/  SEL R14, R6, R11, !P3 ;  /* 0x0000000b060e7207 */ /* 0x000fe40005800000 */
[----:B------:R-:W-:Y:S01]  /*8390*/  SEL R11, R11, R6, !P3 ;  /* 0x000000060b0b7207 */ /* 0x000fe20005800000 */
[----:B------:R-:W-:Y:S01]  /*83a0*/  IMAD.MOV.U32 R6, RZ, RZ, R16 ;  /* 0x000000ffff067224 */ /* 0x000fe200078e0010 */
[----:B------:R-:W-:-:S07]  /*83b0*/  PRMT R7, R8, 0x7610, R7 ;  /* 0x0000761008077816 */ /* 0x000fce0000000007 */
.L_x_166:
[----:B------:R-:W-:-:S08]  /*83c0*/  NOP ;  /* 0x0000000000007918 */ /* 0x000fd00000000000 */
[----:B------:R-:W0:-:S00]  /*83d0*/  USETMAXREG.DEALLOC.CTAPOOL 0x28 ;  /* 0x00000028000079c8 */ /* 0x000e0000080e0500 */
[----:B0-----:R-:W-:-:S13]  /*83e0*/  ISETP.NE.AND P0, PT, R5, RZ, PT ;  /* 0x000000ff0500720c */ /* 0x001fda0003f05270 */
[----:B------:R-:W-:Y:S05]  /*83f0*/  @P0 EXIT ;  /* 0x000000000000094d */ /* 0x000fea0003800000 */
[----:B------:R-:W-:Y:S01]  /*8400*/  LOP3.LUT P0, RZ, R7, 0xff, RZ, 0xc0, !PT ;  /* 0x000000ff07ff7812 */ /* 0x000fe2000780c0ff */
[----:B------:R-:W-:Y:S02]  /*8410*/  IMAD.MOV.U32 R5, RZ, RZ, 0x1 ;  /* 0x00000001ff057424 */ /* 0x000fe400078e00ff */
[----:B------:R-:W-:-:S10]  /*8420*/  IMAD.MOV.U32 R13, RZ, RZ, RZ ;  /* 0x000000ffff0d7224 */ /* 0x000fd400078e00ff */
[----:B------:R-:W-:Y:S05]  /*8430*/  @!P0 BRA `(.L_x_169) ;  /* 0x0000000c00308947 */ /* 0x000fea0003800000 */
[----:B------:R-:W0:Y:S01]  /*8440*/  LDC R5, c[0x0][0x28c] ;  /* 0x0000a300ff057b82 */ /* 0x000e220000000800 */
[----:B------:R-:W-:Y:S01]  /*8450*/  ULDC UR5, c[0x0][0x600] ;  /* 0x0001800000057ab9 */ /* 0x000fe20000000800 */
[----:B------:R-:W-:Y:S01]  /*8460*/  ULDC UR4, c[0x0][0xc] ;  /* 0x0000030000047ab9 */ /* 0x000fe20000000800 */
[----:B------:R-:W-:Y:S01]  /*8470*/  UIADD3 UR16, UR5, -0x1, URZ ;  /* 0xffffffff05107890 */ /* 0x000fe2000fffe03f */
[C---:B------:R-:W-:Y:S01]  /*8480*/  LOP3.LUT P2, RZ, R0.reuse, 0x7f, RZ, 0xc0, !PT ;  /* 0x0000007f00ff7812 */ /* 0x040fe2000784c0ff */
[----:B------:R-:W-:Y:S01]  /*8490*/  ULDC UR6, c[0x0][0x658] ;  /* 0x0001960000067ab9 */ /* 0x000fe20000000800 */
[----:B------:R-:W-:Y:S01]  /*84a0*/  ULDC UR5, c[0x0][0x10] ;  /* 0x0000040000057ab9 */ /* 0x000fe20000000800 */
[----:B------:R-:W-:Y:S01]  /*84b0*/  UMOV UR7, 0xffffffff ;  /* 0xffffffff00077882 */ /* 0x000fe20000000000 */
[----:B------:R-:W-:Y:S01]  /*84c0*/  UMOV UR8, 0x1 ;  /* 0x0000000100087882 */ /* 0x000fe20000000000 */
[----:B------:R-:W-:Y:S01]  /*84d0*/  UIMAD.WIDE.U32 UR4, UR4, UR5, URZ ;  /* 0x00000005040472a5 */ /* 0x000fe2000f8e003f */
[----:B------:R-:W-:Y:S01]  /*84e0*/  LOP3.LUT P0, RZ, R0, 0x1f, RZ, 0xc0, !PT ;  /* 0x0000001f00ff7812 */ /* 0x000fe2000780c0ff */
[----:B------:R-:W-:Y:S01]  /*84f0*/  USHF.L.U32 UR7, UR7, UR6, URZ ;  /* 0x0000000607077299 */ /* 0x000fe2000800063f */
[----:B------:R-:W-:Y:S01]  /*8500*/  BSSY B0, `(.L_x_169) ;  /* 0x00000bf000007945 */ /* 0x000fe20003800000 */
[----:B------:R-:W-:Y:S01]  /*8510*/  USHF.L.U32 UR18, UR8, UR6, URZ ;  /* 0x0000000608127299 */ /* 0x000fe2000800063f */
[----:B------:R-:W-:Y:S01]  /*8520*/  IMAD.MOV.U32 R15, RZ, RZ, 0x1 ;  /* 0x00000001ff0f7424 */ /* 0x000fe200078e00ff */
[----:B------:R-:W-:Y:S01]  /*8530*/  LOP3.LUT R16, R4, 0x2, RZ, 0xfc, !PT ;  /* 0x0000000204107812 */ /* 0x000fe200078efcff */
[----:B------:R-:W-:Y:S01]  /*8540*/  ULDC UR6, c[0x0][0x14] ;  /* 0x0000050000067ab9 */ /* 0x000fe20000000800 */
[----:B------:R-:W-:Y:S01]  /*8550*/  PLOP3.LUT P0, PT, P0, P2, PT, 0x8a, 0x0 ;  /* 0x000000000000781c */ /* 0x000fe20000705172 */
[----:B------:R-:W-:Y:S01]  /*8560*/  UIMAD.WIDE.U32 UR20, UR4, UR6, URZ ;  /* 0x00000006041472a5 */ /* 0x000fe2000f8e003f */
[----:B------:R-:W-:Y:S01]  /*8570*/  IMAD.MOV.U32 R13, RZ, RZ, RZ ;  /* 0x000000ffff0d7224 */ /* 0x000fe200078e00ff */
[----:B------:R-:W-:-:S02]  /*8580*/  UIMAD UR13, UR5, UR6, URZ ;  /* 0x00000006050d72a4 */ /* 0x000fc4000f8e023f */
[----:B------:R-:W-:Y:S01]  /*8590*/  ULOP3.LUT UR17, URZ, UR7, URZ, 0x33, !UPT ;  /* 0x000000073f117292 */ /* 0x000fe2000f8e333f */
[----:B0-----:R-:W-:Y:S01]  /*85a0*/  VIADD R5, R5, 0x3f ;  /* 0x0000003f05057836 */ /* 0x001fe20000000000 */
[----:B------:R-:W-:Y:S01]  /*85b0*/  UIADD3 UR13, UR21, UR13, URZ ;  /* 0x0000000d150d7290 */ /* 0x000fe2000fffe03f */
[----:B------:R-:W-:-:S03]  /*85c0*/  ULDC.64 UR22, c[0x0][0x198] ;  /* 0x0000660000167ab9 */ /* 0x000fc60000000a00 */
[----:B------:R-:W-:-:S04]  /*85d0*/  SHF.R.S32.HI R8, RZ, 0x1f, R5 ;  /* 0x0000001fff087819 */ /* 0x000fc80000011405 */
[----:B------:R-:W-:Y:S01]  /*85e0*/  LEA.HI R8, R8, R5, RZ, 0x6 ;  /* 0x0000000508087211 */ /* 0x000fe200078f30ff */
[----:B------:R-:W-:-:S03]  /*85f0*/  IMAD.MOV.U32 R5, RZ, RZ, 0x1 ;  /* 0x00000001ff057424 */ /* 0x000fc600078e00ff */
[----:B------:R-:W-:-:S05]  /*8600*/  SHF.R.S32.HI R12, RZ, 0x6, R8 ;  /* 0x00000006ff0c7819 */ /* 0x000fca0000011408 */
[----:B------:R-:W-:-:S07]  /*8610*/  VIADD R0, R12, 0x1 ;  /* 0x000000010c007836 */ /* 0x000fce0000000000 */
.L_x_181:
[----:B------:R-:W-:-:S03]  /*8620*/  UMOV UR4, 0xffffffff ;  /* 0xffffffff00047882 */ /* 0x000fc60000000000 */
[----:B------:R-:W-:Y:S05]  /*8630*/  BRA.DIV UR4, `(.L_x_170) ;  /* 0x0000000e047c7947 */ /* 0x000fea000b800000 */
[----:B------:R-:W-:-:S13]  /*8640*/  ELECT P1, URZ, PT ;  /* 0x00000000003f782f */ /* 0x000fda0003820000 */
.L_x_191:
[----:B------:R-:W0:Y:S01]  /*8650*/  LDC R7, c[0x0][0x28c] ;  /* 0x0000a300ff077b82 */ /* 0x000e220000000800 */
[----:B------:R-:W-:Y:S01]  /*8660*/  BSSY B1, `(.L_x_171) ;  /* 0x0000037000017945 */ /* 0x000fe20003800000 */
[----:B0-----:R-:W-:-:S13]  /*8670*/  ISETP.LT.OR P1, PT, R7, 0x1, !P1 ;  /* 0x000000010700780c */ /* 0x001fda0004f21670 */
[----:B------:R-:W-:Y:S05]  /*8680*/  @P1 BRA `(.L_x_172) ;  /* 0x0000000000d01947 */ /* 0x000fea0003800000 */
[----:B------:R-:W-:Y:S02]  /*8690*/  IMAD.SHL.U32 R14, R14, 0x40, RZ ;  /* 0x000000400e0e7824 */ /* 0x000fe400078e00ff */
[----:B------:R-:W-:Y:S02]  /*86a0*/  IMAD.SHL.U32 R17, R11, 0x100, RZ ;  /* 0x000001000b117824 */ /* 0x000fe400078e00ff */
[----:B------:R-:W-:Y:S02]  /*86b0*/  IMAD.MOV.U32 R20, RZ, RZ, RZ ;  /* 0x000000ffff147224 */ /* 0x000fe400078e00ff */
[----:B------:R-:W-:Y:S02]  /*86c0*/  IMAD.MOV.U32 R7, RZ, RZ, R0 ;  /* 0x000000ffff077224 */ /* 0x000fe400078e0000 */
[----:B------:R-:W-:Y:S02]  /*86d0*/  IMAD.MOV.U32 R8, RZ, RZ, R5 ;  /* 0x000000ffff087224 */ /* 0x000fe400078e0005 */
[----:B------:R-:W-:-:S07]  /*86e0*/  IMAD.MOV.U32 R9, RZ, RZ, R13 ;  /* 0x000000ffff097224 */ /* 0x000fce00078e000d */
.L_x_176:
[----:B------:R-:W0:Y:S01]  /*86f0*/  S2R R11, SR_CgaCtaId ;  /* 0x00000000000b7919 */ /* 0x000e220000008800 */
[----:B------:R-:W-:-:S04]  /*8700*/  MOV R10, 0x400 ;  /* 0x00000400000a7802 */ /* 0x000fc80000000f00 */
[----:B0-----:R-:W-:Y:S02]  /*8710*/  LEA R18, R11, R10, 0x18 ;  /* 0x0000000a0b127211 */ /* 0x001fe400078ec0ff */
[----:B------:R-:W-:Y:S01]  /*8720*/  SHF.L.U32 R10, R8, 0x1f, RZ ;  /* 0x0000001f080a7819 */ /* 0x000fe200000006ff */
[----:B------:R-:W0:Y:S02]  /*8730*/  @!P2 LDC R11, c[0x0][0x500] ;  /* 0x00014000ff0bab82 */ /* 0x000e240000000800 */
[----:B------:R-:W-:-:S04]  /*8740*/  IMAD R19, R9, 0x8, R18 ;  /* 0x0000000809137824 */ /* 0x000fc800078e0212 */
[----:B------:R-:W1:Y:S02]  /*8750*/  SYNCS.PHASECHK.TRANS64.TRYWAIT P1, [R19+URZ+0x18], R10 ;  /* 0x0000180a130075a7 */ /* 0x000e64000802017f */
[----:B-1----:R-:W-:Y:S05]  /*8760*/  @!P1 BRA `(.L_x_173) ;  /* 0x0000000c00509947 */ /* 0x002fea0003800000 */
.L_x_192:
[----:B-1----:R-:W-:Y:S01]  /*8770*/  PRMT R10, R16, 0x9910, RZ ;  /* 0x00009910100a7816 */ /* 0x002fe200000000ff */
[----:B0-----:R0:W-:Y:S03]  /*8780*/  @!P2 SYNCS.ARRIVE.TRANS64 RZ, [R19+URZ], R11 ;  /* 0x0000000b13ffa9a7 */ /* 0x0011e6000800003f */
[----:B------:R-:W-:-:S13]  /*8790*/  ISETP.NE.AND P1, PT, R10, 0x2, PT ;  /* 0x000000020a00780c */ /* 0x000fda0003f25270 */
[----:B0-----:R-:W-:Y:S05]  /*87a0*/  @P1 BRA `(.L_x_174) ;  /* 0x0000000000041947 */ /* 0x001fea0003800000 */
[----:B------:R-:W-:Y:S01]  /*87b0*/  BPT.TRAP 0x1 ;  /* 0x000000040000795c */ /* 0x000fe20000300000 */
.L_x_174:
[----:B------:R-:W-:Y:S05]  /*87c0*/  @P0 BRA `(.L_x_175) ;  /* 0x0000000000040947 */ /* 0x000fea0003800000 */
[----:B------:R-:W-:Y:S01]  /*87d0*/  BPT.TRAP 0x1 ;  /* 0x000000040000795c */ /* 0x000fe20000300000 */
.L_x_175:
[--C-:B------:R-:W-:Y:S01]  /*87e0*/  IMAD R10, R9, 0x4000, R18.reuse ;  /* 0x00004000090a7824 */ /* 0x100fe200078e0212 */
[----:B------:R-:W-:Y:S01]  /*87f0*/  R2UR UR9, R19 ;  /* 0x00000000130972ca */ /* 0x000fe200000e0000 */
[----:B------:R-:W-:Y:S01]  /*8800*/  IMAD R18, R9, 0x1000, R18 ;  /* 0x0000100009127824 */ /* 0x000fe200078e0212 */
[----:B------:R-:W-:Y:S01]  /*8810*/  UIADD3 UR4, UP0, UR22, 0xf0, URZ ;  /* 0x000000f016047890 */ /* 0x000fe2000ff1e03f */
[----:B------:R-:W-:Y:S01]  /*8820*/  VIADD R7, R7, 0xffffffff ;  /* 0xffffffff07077836 */ /* 0x000fe20000000000 */
[----:B------:R-:W-:Y:S01]  /*8830*/  R2UR UR5, R10 ;  /* 0x000000000a0572ca */ /* 0x000fe200000e0000 */
[----:B------:R-:W-:Y:S01]  /*8840*/  UIADD3 UR24, UP1, UR22, 0x1f0, URZ ;  /* 0x000001f016187890 */ /* 0x000fe2000ff3e03f */
[----:B------:R-:W-:Y:S01]  /*8850*/  R2UR UR8, R18 ;  /* 0x00000000120872ca */ /* 0x000fe200000e0000 */
[----:B------:R-:W-:Y:S01]  /*8860*/  VIADD R9, R9, 0x1 ;  /* 0x0000000109097836 */ /* 0x000fe20000000000 */
[----:B------:R-:W-:Y:S01]  /*8870*/  R2UR UR11, R17 ;  /* 0x00000000110b72ca */ /* 0x000fe200000e0000 */
[----:B------:R-:W-:Y:S01]  /*8880*/  UIADD3.X UR25, URZ, UR23, URZ, UP1, !UPT ;  /* 0x000000173f197290 */ /* 0x000fe20008ffe43f */
[----:B------:R-:W-:Y:S01]  /*8890*/  R2UR UR10, R20 ;  /* 0x00000000140a72ca */ /* 0x000fe200000e0000 */
[----:B------:R-:W-:Y:S01]  /*88a0*/  UMOV UR6, 0x0 ;  /* 0x0000000000067882 */ /* 0x000fe20000000000 */
[----:B------:R-:W-:Y:S01]  /*88b0*/  R2UR UR12, R6 ;  /* 0x00000000060c72ca */ /* 0x000fe200000e0000 */
[----:B------:R-:W-:Y:S01]  /*88c0*/  UMOV UR7, 0x10000000 ;  /* 0x1000000000077882 */ /* 0x000fe20000000000 */
[----:B------:R-:W-:Y:S01]  /*88d0*/  R2UR UR19, R14 ;  /* 0x000000000e1372ca */ /* 0x000fe200000e0000 */
[----:B------:R-:W-:Y:S01]  /*88e0*/  VIADD R20, R20, 0x40 ;  /* 0x0000004014147836 */ /* 0x000fe20000000000 */
[----:B------:R-:W-:Y:S01]  /*88f0*/  ISETP.GT.AND P4, PT, R7, 0x1, PT ;  /* 0x000000010700780c */ /* 0x000fe20003f84270 */
[----:B------:R-:W-:Y:S01]  /*8900*/  UIADD3 UR14, UR5, 0x100, URZ ;  /* 0x00000100050e7890 */ /* 0x000fe2000fffe03f */
[----:B------:R-:W-:Y:S01]  /*8910*/  ISETP.NE.AND P1, PT, R9, 0x3, PT ;  /* 0x000000030900780c */ /* 0x000fe20003f25270 */
[----:B------:R-:W-:-:S02]  /*8920*/  UIADD3.X UR5, URZ, UR23, URZ, UP0, !UPT ;  /* 0x000000173f057290 */ /* 0x000fc400087fe43f */
[----:B------:R-:W-:Y:S01]  /*8930*/  UIADD3 UR15, UR8, 0xc100, URZ ;  /* 0x0000c100080f7890 */ /* 0x000fe2000fffe03f */
[----:B------:R-:W-:Y:S02]  /*8940*/  SEL R11, RZ, 0x1, P1 ;  /* 0x00000001ff0b7807 */ /* 0x000fe40000800000 */
[----:B------:R-:W-:Y:S01]  /*8950*/  UMOV UR8, UR14 ;  /* 0x0000000e00087c82 */ /* 0x000fe20008000000 */
[----:B------:R-:W-:Y:S02]  /*8960*/  SEL R9, R9, RZ, P1 ;  /* 0x000000ff09097207 */ /* 0x000fe40000800000 */
[----:B------:R-:W-:Y:S01]  /*8970*/  LOP3.LUT R8, R8, R11, RZ, 0x3c, !PT ;  /* 0x0000000b08087212 */ /* 0x000fe200078e3cff */
[----:B------:R0:W-:Y:S02]  /*8980*/  UTMALDG.3D [UR8], [UR4], desc[UR6] ;  /* 0x00000608040075b4 */ /* 0x0001e40008011000 */
[----:B0-----:R-:W-:Y:S01]  /*8990*/  UMOV UR8, UR15 ;  /* 0x0000000f00087c82 */ /* 0x001fe20008000000 */
[----:B------:R-:W-:-:S02]  /*89a0*/  UMOV UR11, UR19 ;  /* 0x00000013000b7c82 */ /* 0x000fc40008000000 */
[----:B------:R0:W-:Y:S02]  /*89b0*/  UTMALDG.3D [UR8], [UR24], desc[UR6] ;  /* 0x00000608180075b4 */ /* 0x0001e40008011000 */
[----:B0-----:R-:W-:Y:S05]  /*89c0*/  @P4 BRA `(.L_x_176) ;  /* 0xfffffffc00484947 */ /* 0x001fea000383ffff */
.L_x_172:
[----:B------:R-:W-:Y:S05]  /*89d0*/  BSYNC B1 ;  /* 0x0000000000017941 */ /* 0x000fea0003800000 */
.L_x_171:
[----:B------:R-:W-:Y:S01]  /*89e0*/  LOP3.LUT P4, RZ, R15, 0xff, RZ, 0xc0, !PT ;  /* 0x000000ff0fff7812 */ /* 0x000fe2000788c0ff */
[----:B------:R-:W-:Y:S01]  /*89f0*/  IMAD.IADD R13, R12, 0x1, R13 ;  /* 0x000000010c0d7824 */ /* 0x000fe200078e020d */
[----:B------:R-:W-:Y:S01]  /*8a00*/  IADD3 R2, P5, R2, UR20, RZ ;  /* 0x0000001402027c10 */ /* 0x000fe2000ffbe0ff */
[----:B------:R-:W-:Y:S01]  /*8a10*/  ULDC.64 UR4, c[0x0][0x650] ;  /* 0x0001940000047ab9 */ /* 0x000fe20000000a00 */
[----:B------:R-:W-:Y:S01]  /*8a20*/  BSSY B1, `(.L_x_177) ;  /* 0x000006a000017945 */ /* 0x000fe20003800000 */
[----:B------:R-:W-:Y:S01]  /*8a30*/  IMAD.MOV.U32 R11, RZ, RZ, -0x1 ;  /* 0xffffffffff0b7424 */ /* 0x000fe200078e00ff */
[----:B------:R-:W-:Y:S01]  /*8a40*/  ISETP.GT.U32.AND P1, PT, R13, 0x2, PT ;  /* 0x000000020d00780c */ /* 0x000fe20003f24070 */
[----:B------:R-:W-:Y:S01]  /*8a50*/  IMAD.MOV.U32 R14, RZ, RZ, -0x1 ;  /* 0xffffffffff0e7424 */ /* 0x000fe200078e00ff */
[----:B------:R-:W-:Y:S02]  /*8a60*/  IADD3.X R3, R3, UR13, RZ, P5, !PT ;  /* 0x0000000d03037c10 */ /* 0x000fe4000affe4ff */
[----:B------:R-:W-:-:S02]  /*8a70*/  ISETP.LT.U32.AND P1, PT, R12, 0x3, P1 ;  /* 0x000000030c00780c */ /* 0x000fc40000f21070 */
[----:B------:R-:W-:Y:S01]  /*8a80*/  PRMT R15, RZ, 0x7610, R15 ;  /* 0x00007610ff0f7816 */ /* 0x000fe2000000000f */
[----:B------:R-:W0:Y:S01]  /*8a90*/  @P4 S2R R7, SR_CgaCtaId ;  /* 0x0000000000074919 */ /* 0x000e220000008800 */
[----:B------:R-:W-:-:S04]  /*8aa0*/  @P4 MOV R6, 0x400 ;  /* 0x0000040000064802 */ /* 0x000fc80000000f00 */
[----:B0-----:R-:W-:Y:S01]  /*8ab0*/  @P4 LEA R8, R7, R6, 0x18 ;  /* 0x0000000607084211 */ /* 0x001fe200078ec0ff */
[----:B------:R-:W-:Y:S01]  /*8ac0*/  IMAD.WIDE.U32 R6, R13, -0x55555555, RZ ;  /* 0xaaaaaaab0d067825 */ /* 0x000fe200078e00ff */
[----:B------:R-:W-:Y:S02]  /*8ad0*/  SEL R6, RZ, 0x1, !P1 ;  /* 0x00000001ff067807 */ /* 0x000fe40004800000 */
[----:B------:R-:W-:Y:S01]  /*8ae0*/  ISETP.GE.U32.AND P1, PT, R2, UR4, PT ;  /* 0x0000000402007c0c */ /* 0x000fe2000bf26070 */
[----:B------:R0:W-:Y:S01]  /*8af0*/  @P4 SYNCS.ARRIVE.TRANS64.A1T0 RZ, [R8+URZ+0x48], RZ ;  /* 0x000048ff08ff49a7 */ /* 0x0001e2000810003f */
[----:B------:R-:W-:Y:S02]  /*8b00*/  ISETP.GE.U32.AND P4, PT, R12, 0x3, PT ;  /* 0x000000030c00780c */ /* 0x000fe40003f86070 */
[----:B------:R-:W-:Y:S02]  /*8b10*/  ISETP.GE.U32.AND.EX P1, PT, R3, UR5, PT, P1 ;  /* 0x0000000503007c0c */ /* 0x000fe4000bf26110 */
[----:B------:R-:W-:Y:S01]  /*8b20*/  LOP3.LUT R5, R5, R6, RZ, 0x3c, !PT ;  /* 0x0000000605057212 */ /* 0x000fe200078e3cff */
[----:B------:R-:W-:Y:S01]  /*8b30*/  IMAD.MOV.U32 R6, RZ, RZ, -0x1 ;  /* 0xffffffffff067424 */ /* 0x000fe200078e00ff */
[----:B0-----:R-:W-:-:S02]  /*8b40*/  SHF.R.U32.HI R8, RZ, 0x1, R7 ;  /* 0x00000001ff087819 */ /* 0x001fc40000011607 */
[----:B------:R-:W-:-:S03]  /*8b50*/  PRMT R7, RZ, 0x7610, R7 ;  /* 0x00007610ff077816 */ /* 0x000fc60000000007 */
[----:B------:R-:W-:Y:S02]  /*8b60*/  IMAD R13, R8, -0x3, R13 ;  /* 0xfffffffd080d7824 */ /* 0x000fe400078e020d */
[----:B------:R-:W-:Y:S02]  /*8b70*/  @P4 LOP3.LUT R5, R5, 0x1, R8, 0x78, !PT ;  /* 0x0000000105054812 */ /* 0x000fe400078e7808 */
[----:B------:R-:W-:Y:S05]  /*8b80*/  @P1 BRA `(.L_x_178) ;  /* 0x00000004004c1947 */ /* 0x000fea0003800000 */
[----:B------:R-:W-:Y:S01]  /*8b90*/  ULDC.64 UR4, c[0x0][0x628] ;  /* 0x00018a0000047ab9 */ /* 0x000fe20000000a00 */
[----:B------:R-:W0:Y:S01]  /*8ba0*/  S2R R17, SR_CTAID.X ;  /* 0x0000000000117919 */ /* 0x000e220000002500 */
[----:B------:R-:W-:Y:S01]  /*8bb0*/  ISETP.NE.U32.AND P1, PT, RZ, UR4, PT ;  /* 0x00000004ff007c0c */ /* 0x000fe2000bf25070 */
[----:B------:R-:W-:Y:S01]  /*8bc0*/  ULDC UR7, c[0x0][0x630] ;  /* 0x00018c0000077ab9 */ /* 0x000fe20000000800 */
[----:B------:R-:W-:Y:S01]  /*8bd0*/  IMAD.MOV.U32 R6, RZ, RZ, R2 ;  /* 0x000000ffff067224 */ /* 0x000fe200078e0002 */
[----:B------:R-:W1:Y:S01]  /*8be0*/  S2R R14, SR_CTAID.Y ;  /* 0x00000000000e7919 */ /* 0x000e620000002600 */
[----:B------:R-:W-:Y:S01]  /*8bf0*/  ISETP.NE.AND.EX P1, PT, RZ, UR5, PT, P1 ;  /* 0x00000005ff007c0c */ /* 0x000fe2000bf25310 */
[----:B------:R-:W-:-:S12]  /*8c00*/  IMAD.MOV.U32 R7, RZ, RZ, R3 ;  /* 0x000000ffff077224 */ /* 0x000fd800078e0003 */
[----:B------:R-:W-:Y:S05]  /*8c10*/  @!P1 BRA `(.L_x_179) ;  /* 0x0000000000289947 */ /* 0x000fea0003800000 */
[----:B------:R-:W-:Y:S02]  /*8c20*/  ULDC UR6, c[0x0][0x634] ;  /* 0x00018d0000067ab9 */ /* 0x000fe40000000800 */
[----:B------:R-:W-:-:S05]  /*8c30*/  IADD3 R11, P1, R2, UR6, RZ ;  /* 0x00000006020b7c10 */ /* 0x000fca000ff3e0ff */
[----:B------:R-:W-:-:S04]  /*8c40*/  IMAD.X R19, RZ, RZ, R3, P1 ;  /* 0x000000ffff137224 */ /* 0x000fc800008e0603 */
[----:B------:R-:W-:-:S04]  /*8c50*/  IMAD.WIDE.U32 R8, R19, UR4, RZ ;  /* 0x0000000413087c25 */ /* 0x000fc8000f8e00ff */
[----:B------:R-:W-:-:S04]  /*8c60*/  IMAD.WIDE.U32 R8, P1, R11, UR5, R8 ;  /* 0x000000050b087c25 */ /* 0x000fc8000f820008 */
[----:B------:R-:W-:-:S04]  /*8c70*/  IMAD.WIDE.U32 R10, R11, UR4, RZ ;  /* 0x000000040b0a7c25 */ /* 0x000fc8000f8e00ff */
[----:B------:R-:W-:Y:S01]  /*8c80*/  IMAD.X R7, RZ, RZ, RZ, P1 ;  /* 0x000000ffff077224 */ /* 0x000fe200008e06ff */
[----:B------:R-:W-:Y:S01]  /*8c90*/  IADD3 RZ, P1, R11, R8, RZ ;  /* 0x000000080bff7210 */ /* 0x000fe20007f3e0ff */
[----:B------:R-:W-:-:S04]  /*8ca0*/  IMAD.MOV.U32 R6, RZ, RZ, R9 ;  /* 0x000000ffff067224 */ /* 0x000fc800078e0009 */
[----:B------:R-:W-:-:S08]  /*8cb0*/  IMAD.WIDE.U32.X R6, R19, UR5, R6, P1 ;  /* 0x0000000513067c25 */ /* 0x000fd000088e0406 */
.L_x_179:
[--C-:B------:R-:W-:Y:S01]  /*8cc0*/  SHF.R.U64 R10, R6, UR7, R7.reuse ;  /* 0x00000007060a7c19 */ /* 0x100fe20008001207 */
[----:B------:R-:W-:Y:S01]  /*8cd0*/  ULDC.64 UR4, c[0x0][0x620] ;  /* 0x0001880000047ab9 */ /* 0x000fe20000000a00 */
[----:B------:R-:W-:Y:S01]  /*8ce0*/  SHF.R.U32.HI R6, RZ, UR7, R7 ;  /* 0x00000007ff067c19 */ /* 0x000fe20008011607 */
[----:B------:R-:W2:Y:S01]  /*8cf0*/  LDC R22, c[0x0][0x144] ;  /* 0x00005100ff167b82 */ /* 0x000ea20000000800 */
[----:B------:R-:W-:Y:S01]  /*8d00*/  IADD3 R9, P1, RZ, -R10, RZ ;  /* 0x8000000aff097210 */ /* 0x000fe20007f3e0ff */
[----:B------:R-:W-:Y:S01]  /*8d10*/  ULDC.64 UR8, c[0x0][0x640] ;  /* 0x0001900000087ab9 */ /* 0x000fe20000000a00 */
[----:B0-----:R-:W-:Y:S01]  /*8d20*/  I2FP.F32.U32 R11, R17 ;  /* 0x00000011000b7245 */ /* 0x001fe20000201000 */
[----:B------:R-:W-:Y:S02]  /*8d30*/  ULDC UR6, c[0x0][0x608] ;  /* 0x0001820000067ab9 */ /* 0x000fe40000000800 */
[----:B------:R-:W-:Y:S01]  /*8d40*/  IMAD.X R6, RZ, RZ, ~R6, P1 ;  /* 0x000000ffff067224 */ /* 0x000fe200008e0e06 */
[----:B------:R-:W-:Y:S01]  /*8d50*/  ISETP.NE.U32.AND P1, PT, RZ, UR8, PT ;  /* 0x00000008ff007c0c */ /* 0x000fe2000bf25070 */
[----:B------:R-:W0:Y:S02]  /*8d60*/  LDC R19, c[0x0][0x148] ;  /* 0x00005200ff137b82 */ /* 0x000e240000000800 */
[----:B------:R-:W-:Y:S01]  /*8d70*/  IMAD R8, R6, UR4, RZ ;  /* 0x0000000406087c24 */ /* 0x000fe2000f8e02ff */
[----:B------:R-:W-:Y:S01]  /*8d80*/  ISETP.NE.AND.EX P1, PT, RZ, UR9, PT, P1 ;  /* 0x00000009ff007c0c */ /* 0x000fe2000bf25310 */
[----:B------:R-:W-:Y:S01]  /*8d90*/  IMAD.WIDE.U32 R6, R9, UR4, R2 ;  /* 0x0000000409067c25 */ /* 0x000fe2000f8e0002 */
[----:B------:R-:W-:-:S03]  /*8da0*/  ULDC UR4, c[0x0][0x150] ;  /* 0x0000540000047ab9 */ /* 0x000fc60000000800 */
[----:B------:R-:W-:Y:S02]  /*8db0*/  IMAD R9, R9, UR5, R8 ;  /* 0x0000000509097c24 */ /* 0x000fe4000f8e0208 */
[----:B------:R-:W-:Y:S01]  /*8dc0*/  FMUL R8, R11, UR4 ;  /* 0x000000040b087c20 */ /* 0x000fe20008400000 */
[----:B------:R-:W-:Y:S01]  /*8dd0*/  ULDC UR4, c[0x0][0x618] ;  /* 0x0001860000047ab9 */ /* 0x000fe20000000800 */
[----:B------:R-:W-:Y:S01]  /*8de0*/  ULDC UR5, c[0x0][0x154] ;  /* 0x0000550000057ab9 */ /* 0x000fe20000000800 */
[----:B------:R-:W-:-:S03]  /*8df0*/  IMAD.IADD R7, R7, 0x1, R9 ;  /* 0x0000000107077824 */ /* 0x000fc600078e0209 */
[----:B------:R-:W3:Y:S02]  /*8e00*/  F2I.U32.TRUNC.NTZ R8, R8 ;  /* 0x0000000800087305 */ /* 0x000ee4000020f000 */
[----:B------:R-:W-:Y:S02]  /*8e10*/  SHF.R.U64 R11, R6, UR4, R7 ;  /* 0x00000004060b7c19 */ /* 0x000fe40008001207 */
[----:B-1----:R-:W-:-:S05]  /*8e20*/  I2FP.F32.U32 R6, R14 ;  /* 0x0000000e00067245 */ /* 0x002fca0000201000 */
[----:B------:R-:W-:Y:S01]  /*8e30*/  FMUL R21, R6, UR5 ;  /* 0x0000000506157c20 */ /* 0x000fe20008400000 */
[----:B------:R-:W-:Y:S01]  /*8e40*/  SHF.R.U32.HI R6, RZ, UR4, R7 ;  /* 0x00000004ff067c19 */ /* 0x000fe20008011607 */
[----:B------:R-:W-:-:S03]  /*8e50*/  ULDC UR4, c[0x0][0x658] ;  /* 0x0001960000047ab9 */ /* 0x000fc60000000800 */
[--C-:B------:R-:W-:Y:S01]  /*8e60*/  SHF.R.U64 R20, R11, UR6, R6.reuse ;  /* 0x000000060b147c19 */ /* 0x100fe20008001206 */
[----:B------:R-:W1:Y:S01]  /*8e70*/  F2I.U32.TRUNC.NTZ R21, R21 ;  /* 0x0000001500157305 */ /* 0x000e62000020f000 */
[----:B------:R-:W-:Y:S01]  /*8e80*/  SHF.R.U32.HI R7, RZ, UR6, R6 ;  /* 0x00000006ff077c19 */ /* 0x000fe20008011606 */
[----:B---3--:R-:W-:-:S03]  /*8e90*/  IMAD.MOV R8, RZ, RZ, -R8 ;  /* 0x000000ffff087224 */ /* 0x008fc600078e0a08 */
[----:B------:R-:W-:Y:S01]  /*8ea0*/  SHF.R.U64 R18, R20, UR4, R7 ;  /* 0x0000000414127c19 */ /* 0x000fe20008001207 */
[----:B--2---:R-:W-:Y:S01]  /*8eb0*/  IMAD R17, R22, R8, R17 ;  /* 0x0000000816117224 */ /* 0x004fe200078e0211 */
[----:B------:R-:W-:-:S03]  /*8ec0*/  SHF.R.U32.HI R23, RZ, UR4, R7 ;  /* 0x00000004ff177c19 */ /* 0x000fc60008011607 */
[----:B------:R-:W-:Y:S02]  /*8ed0*/  IMAD.MOV.U32 R6, RZ, RZ, R18 ;  /* 0x000000ffff067224 */ /* 0x000fe400078e0012 */
[----:B------:R-:W-:Y:S01]  /*8ee0*/  IMAD.MOV.U32 R7, RZ, RZ, R23 ;  /* 0x000000ffff077224 */ /* 0x000fe200078e0017 */
[----:B-1----:R-:W-:Y:S06]  /*8ef0*/  @!P1 BRA `(.L_x_180) ;  /* 0x0000000000289947 */ /* 0x002fec0003800000 */
[----:B------:R-:W-:Y:S02]  /*8f00*/  ULDC UR4, c[0x0][0x64c] ;  /* 0x0001930000047ab9 */ /* 0x000fe40000000800 */
[----:B------:R-:W-:-:S05]  /*8f10*/  IADD3 R7, P1, R18, UR4, RZ ;  /* 0x0000000412077c10 */ /* 0x000fca000ff3e0ff */
[----:B------:R-:W-:-:S04]  /*8f20*/  IMAD.X R23, RZ, RZ, R23, P1 ;  /* 0x000000ffff177224 */ /* 0x000fc800008e0617 */
[----:B------:R-:W-:-:S04]  /*8f30*/  IMAD.WIDE.U32 R8, R23, UR8, RZ ;  /* 0x0000000817087c25 */ /* 0x000fc8000f8e00ff */
[----:B------:R-:W-:-:S04]  /*8f40*/  IMAD.WIDE.U32 R8, P1, R7, UR9, R8 ;  /* 0x0000000907087c25 */ /* 0x000fc8000f820008 */
[----:B------:R-:W-:-:S04]  /*8f50*/  IMAD.WIDE.U32 R6, R7, UR8, RZ ;  /* 0x0000000807067c25 */ /* 0x000fc8000f8e00ff */
[----:B------:R-:W-:Y:S01]  /*8f60*/  IMAD.MOV.U32 R6, RZ, RZ, R9 ;  /* 0x000000ffff067224 */ /* 0x000fe200078e0009 */
[----:B------:R-:W-:Y:S01]  /*8f70*/  IADD3 RZ, P4, R7, R8, RZ ;  /* 0x0000000807ff7210 */ /* 0x000fe20007f9e0ff */
[----:B------:R-:W-:-:S04]  /*8f80*/  IMAD.X R7, RZ, RZ, RZ, P1 ;  /* 0x000000ffff077224 */ /* 0x000fc800008e06ff */
[----:B------:R-:W-:-:S08]  /*8f90*/  IMAD.WIDE.U32.X R6, R23, UR9, R6, P4 ;  /* 0x0000000917067c25 */ /* 0x000fd0000a0e0406 */
.L_x_180:
[----:B------:R-:W-:Y:S01]  /*8fa0*/  ULDC UR4, c[0x0][0x648] ;  /* 0x0001920000047ab9 */ /* 0x000fe20000000800 */
[----:B------:R-:W-:Y:S01]  /*8fb0*/  LOP3.LUT R20, R20, UR17, RZ, 0xc0, !PT ;  /* 0x0000001114147c12 */ /* 0x000fe2000f8ec0ff */
[----:B------:R-:W-:Y:S01]  /*8fc0*/  IMAD.MOV R21, RZ, RZ, -R21 ;  /* 0x000000ffff157224 */ /* 0x000fe200078e0a15 */
[----:B------:R-:W-:Y:S01]  /*8fd0*/  SHF.R.U64 R7, R6, UR4, R7 ;  /* 0x0000000406077c19 */ /* 0x000fe20008001207 */
[----:B------:R-:W-:Y:S01]  /*8fe0*/  ULDC UR4, c[0x0][0x638] ;  /* 0x00018e0000047ab9 */ /* 0x000fe20000000800 */
[----:B------:R-:W-:Y:S01]  /*8ff0*/  LOP3.LUT R11, R11, UR16, RZ, 0xc0, !PT ;  /* 0x000000100b0b7c12 */ /* 0x000fe2000f8ec0ff */
[----:B0-----:R-:W-:Y:S01]  /*9000*/  @P3 IMAD R17, R19, R21, R14 ;  /* 0x0000001513113224 */ /* 0x001fe200078e020e */
[----:B------:R-:W-:Y:S01]  /*9010*/  ULDC UR5, c[0x0][0x610] ;  /* 0x0001840000057ab9 */ /* 0x000fe20000000800 */
[----:B------:R-:W-:Y:S02]  /*9020*/  IMAD.MOV R9, RZ, RZ, -R7 ;  /* 0x000000ffff097224 */ /* 0x000fe400078e0a07 */
[----:B------:R-:W-:-:S02]  /*9030*/  IMAD R20, R7, UR18, R20 ;  /* 0x0000001207147c24 */ /* 0x000fc4000f8e0214 */
[----:B------:R-:W-:Y:S01]  /*9040*/  IMAD R18, R9, UR4, R18 ;  /* 0x0000000409127c24 */ /* 0x000fe2000f8e0212 */
[----:B------:R-:W-:Y:S01]  /*9050*/  ULDC UR4, c[0x0][0x600] ;  /* 0x0001800000047ab9 */ /* 0x000fe20000000800 */
[----:B------:R-:W-:Y:S02]  /*9060*/  IMAD R17, R20, UR5, R17 ;  /* 0x0000000514117c24 */ /* 0x000fe4000f8e0211 */
[----:B------:R-:W-:Y:S02]  /*9070*/  IMAD R18, R18, UR4, R11 ;  /* 0x0000000412127c24 */ /* 0x000fe4000f8e020b */
[----:B------:R-:W-:Y:S02]  /*9080*/  IMAD.MOV.U32 R7, RZ, RZ, 0x1 ;  /* 0x00000001ff077424 */ /* 0x000fe400078e00ff */
[----:B------:R-:W-:Y:S01]  /*9090*/  IMAD.MOV.U32 R6, RZ, RZ, R10 ;  /* 0x000000ffff067224 */ /* 0x000fe200078e000a */
[----:B------:R-:W-:Y:S02]  /*90a0*/  SEL R14, R18, R17, !P3 ;  /* 0x00000011120e7207 */ /* 0x000fe40005800000 */
[----:B------:R-:W-:-:S07]  /*90b0*/  SEL R11, R17, R18, !P3 ;  /* 0x00000012110b7207 */ /* 0x000fce0005800000 */
.L_x_178:
[----:B------:R-:W-:Y:S05]  /*90c0*/  BSYNC B1 ;  /* 0x0000000000017941 */ /* 0x000fea0003800000 */
.L_x_177:
[----:B------:R-:W-:-:S13]  /*90d0*/  LOP3.LUT P1, RZ, R7, 0xff, RZ, 0xc0, !PT ;  /* 0x000000ff07ff7812 */ /* 0x000fda000782c0ff */
[----:B------:R-:W-:Y:S05]  /*90e0*/  @P1 BRA `(.L_x_181) ;  /* 0xfffffff4004c1947 */ /* 0x000fea000383ffff */
[----:B------:R-:W-:Y:S05]  /*90f0*/  BSYNC B0 ;  /* 0x0000000000007941 */ /* 0x000fea0003800000 */
.L_x_169:
[----:B------:R-:W-:-:S03]  /*9100*/  UMOV UR4, 0xffffffff ;  /* 0xffffffff00047882 */ /* 0x000fc60000000000 */
[----:B------:R-:W-:Y:S05]  /*9110*/  BRA.DIV UR4, `(.L_x_182) ;  /* 0x0000000204f87947 */ /* 0x000fea000b800000 */
[----:B------:R-:W-:-:S13]  /*9120*/  ELECT P0, URZ, PT ;  /* 0x00000000003f782f */ /* 0x000fda0003800000 */
.L_x_195:
[----:B------:R-:W-:Y:S04]  /*9130*/  BSSY B0, `(.L_x_183) ;  /* 0x0000022000007945 */ /* 0x000fe80003800000 */
[----:B------:R-:W-:Y:S05]  /*9140*/  @!P0 BRA `(.L_x_184) ;  /* 0x0000000000808947 */ /* 0x000fea0003800000 */
[----:B------:R-:W-:-:S04]  /*9150*/  LOP3.LUT R4, R4, 0x2, RZ, 0xfc, !PT ;  /* 0x0000000204047812 */ /* 0x000fc800078efcff */
[----:B------:R-:W-:-:S13]  /*9160*/  ISETP.NE.AND P0, PT, R4, 0x3, PT ;  /* 0x000000030400780c */ /* 0x000fda0003f05270 */
[----:B------:R-:W-:Y:S05]  /*9170*/  @!P0 BRA `(.L_x_185) ;  /* 0x0000000000048947 */ /* 0x000fea0003800000 */
[----:B------:R-:W-:Y:S01]  /*9180*/  BPT.TRAP 0x1 ;  /* 0x000000040000795c */ /* 0x000fe20000300000 */
.L_x_185:
[----:B------:R-:W0:Y:S01]  /*9190*/  S2R R3, SR_CgaCtaId ;  /* 0x0000000000037919 */ /* 0x000e220000008800 */
[----:B------:R-:W-:-:S04]  /*91a0*/  MOV R0, 0x400 ;  /* 0x0000040000007802 */ /* 0x000fc80000000f00 */
[----:B0-----:R-:W-:Y:S02]  /*91b0*/  LEA R0, R3, R0, 0x18 ;  /* 0x0000000003007211 */ /* 0x001fe400078ec0ff */
[----:B------:R-:W-:-:S03]  /*91c0*/  SHF.L.U32 R3, R5, 0x1f, RZ ;  /* 0x0000001f05037819 */ /* 0x000fc600000006ff */
[----:B------:R-:W-:-:S04]  /*91d0*/  VIADD R0, R0, 0x18 ;  /* 0x0000001800007836 */ /* 0x000fc80000000000 */
[C---:B------:R-:W-:Y:S02]  /*91e0*/  IMAD R4, R13.reuse, 0x8, R0 ;  /* 0x000000080d047824 */ /* 0x040fe400078e0200 */
[----:B------:R-:W-:Y:S02]  /*91f0*/  VIADD R13, R13, 0x1 ;  /* 0x000000010d0d7836 */ /* 0x000fe40000000000 */
[----:B------:R-:W0:Y:S03]  /*9200*/  SYNCS.PHASECHK.TRANS64.TRYWAIT P0, [R4+URZ], R3 ;  /* 0x00000003040075a7 */ /* 0x000e26000800017f */
[----:B------:R-:W-:-:S04]  /*9210*/  ISETP.NE.AND P1, PT, R13, 0x3, PT ;  /* 0x000000030d00780c */ /* 0x000fc80003f25270 */
[----:B------:R-:W-:Y:S02]  /*9220*/  SEL R2, RZ, 0x1, P1 ;  /* 0x00000001ff027807 */ /* 0x000fe40000800000 */
[----:B------:R-:W-:Y:S02]  /*9230*/  SEL R13, R13, RZ, P1 ;  /* 0x000000ff0d0d7207 */ /* 0x000fe40000800000 */
[----:B------:R-:W-:-:S03]  /*9240*/  LOP3.LUT R7, R5, R2, RZ, 0x3c, !PT ;  /* 0x0000000205077212 */ /* 0x000fc600078e3cff */
[----:B------:R-:W-:Y:S01]  /*9250*/  IMAD R6, R13, 0x8, R0 ;  /* 0x000000080d067824 */ /* 0x000fe200078e0200 */
[----:B------:R-:W-:Y:S01]  /*9260*/  SHF.L.U32 R5, R7, 0x1f, RZ ;  /* 0x0000001f07057819 */ /* 0x000fe200000006ff */
[----:B0-----:R-:W-:Y:S06]  /*9270*/  @!P0 BRA `(.L_x_186) ;  /* 0x0000000000c48947 */ /* 0x001fec0003800000 */
.L_x_196:
[----:B------:R-:W1:Y:S01]  /*9280*/  SYNCS.PHASECHK.TRANS64.TRYWAIT P0, [R6+URZ], R5 ;  /* 0x00000005060075a7 */ /* 0x000e62000800017f */
[----:B------:R-:W-:-:S05]  /*9290*/  VIADD R2, R13, 0x1 ;  /* 0x000000010d027836 */ /* 0x000fca0000000000 */
[----:B------:R-:W-:-:S04]  /*92a0*/  ISETP.NE.AND P1, PT, R2, 0x3, PT ;  /* 0x000000030200780c */ /* 0x000fc80003f25270 */
[----:B0-----:R-:W-:Y:S02]  /*92b0*/  SEL R4, RZ, 0x1, P1 ;  /* 0x00000001ff047807 */ /* 0x001fe40000800000 */
[----:B------:R-:W-:Y:S02]  /*92c0*/  SEL R3, R2, RZ, P1 ;  /* 0x000000ff02037207 */ /* 0x000fe40000800000 */
[----:B------:R-:W-:Y:S01]  /*92d0*/  LOP3.LUT R4, R7, R4, RZ, 0x3c, !PT ;  /* 0x0000000407047212 */ /* 0x000fe200078e3cff */
[----:B-1----:R-:W-:Y:S06]  /*92e0*/  @!P0 BRA `(.L_x_187) ;  /* 0x0000000000bc8947 */ /* 0x002fec0003800000 */
.L_x_197:
[----:B------:R-:W-:Y:S01]  /*92f0*/  IMAD R3, R3, 0x8, R0 ;  /* 0x0000000803037824 */ /* 0x000fe200078e0200 */
[----:B------:R-:W-:-:S07]  /*9300*/  SHF.L.U32 R0, R4, 0x1f, RZ ;  /* 0x0000001f04007819 */ /* 0x000fce00000006ff */
.L_x_188:
[----:B-1----:R1:W2:Y:S02]  /*9310*/  SYNCS.PHASECHK.TRANS64.TRYWAIT P0, [R3+URZ], R0 ;  /* 0x00000000030075a7 */ /* 0x0022a4000800017f */
[----:B--2---:R-:W-:Y:S05]  /*9320*/  @!P0 NANOSLEEP.SYNCS 0x989680 ;  /* 0x009896800000895d */ /* 0x004fea0003900000 */
[----:B------:R-:W2:Y:S02]  /*9330*/  @!P0 SYNCS.PHASECHK.TRANS64 P0, [R3+URZ], R0 ;  /* 0x00000000030085a7 */ /* 0x000ea4000800007f */
[----:B--2---:R-:W-:Y:S05]  /*9340*/  @!P0 BRA `(.L_x_188) ;  /* 0xfffffffc00f08947 */ /* 0x004fea000383ffff */
.L_x_184:
[----:B------:R-:W-:Y:S05]  /*9350*/  BSYNC B0 ;  /* 0x0000000000007941 */ /* 0x000fea0003800000 */
.L_x_183:
[----:B------:R-:W-:Y:S05]  /*9360*/  EXIT ;  /* 0x000000000000794d */ /* 0x000fea0003800000 */
.L_x_17:
[----:B-1----:R-:W-:-:S04]  /*9370*/  IMAD.U32 R11, RZ, RZ, UR6 ;  /* 0x00000006ff0b7e24 */ /* 0x002fc8000f8e00ff */
[----:B------:R1:W4:Y:S03]  /*9380*/  SYNCS.PHASECHK.TRANS64.TRYWAIT P0, [R11+URZ], R10 ;  /* 0x0000000a0b0075a7 */ /* 0x000326000800017f */
[----:B----4-:R-:W-:Y:S05]  /*9390*/  @!P0 NANOSLEEP.SYNCS 0x989680 ;  /* 0x009896800000895d */ /* 0x010fea0003900000 */
[----:B------:R-:W4:Y:S02]  /*93a0*/  @!P0 SYNCS.PHASECHK.TRANS64 P0, [R11+URZ], R10 ;  /* 0x0000000a0b0085a7 */ /* 0x000f24000800007f */
[----:B----4-:R-:W-:Y:S05]  /*93b0*/  @!P0 BRA `(.L_x_17) ;  /* 0xfffffffc00ec8947 */ /* 0x010fea000383ffff */
[----:B------:R-:W-:Y:S05]  /*93c0*/  BRA `(.L_x_16) ;  /* 0xffffff8000587947 */ /* 0x000fea000383ffff */
.L_x_23:
[----:B-1----:R-:W-:-:S04]  /*93d0*/  IMAD.U32 R12, RZ, RZ, UR12 ;  /* 0x0000000cff0c7e24 */ /* 0x002fc8000f8e00ff */
[----:B------:R1:W4:Y:S03]  /*93e0*/  SYNCS.PHASECHK.TRANS64.TRYWAIT P0, [R12+URZ], R11 ;  /* 0x0000000b0c0075a7 */ /* 0x000326000800017f */
[----:B----4-:R-:W-:Y:S05]  /*93f0*/  @!P0 NANOSLEEP.SYNCS 0x989680 ;  /* 0x009896800000895d */ /* 0x010fea0003900000 */
[----:B------:R-:W4:Y:S02]  /*9400*/  @!P0 SYNCS.PHASECHK.TRANS64 P0, [R12+URZ], R11 ;  /* 0x0000000b0c0085a7 */ /* 0x000f24000800007f */
[----:B----4-:R-:W-:Y:S05]  /*9410*/  @!P0 BRA `(.L_x_23) ;  /* 0xfffffffc00ec8947 */ /* 0x010fea000383ffff */
[----:B------:R-:W-:Y:S05]  /*9420*/  BRA `(.L_x_22) ;  /* 0xffffff8800c47947 */ /* 0x000fea000383ffff */
.L_x_170:
[----:B------:R-:W-:Y:S01]  /*9430*/  BSSY B1, `(.L_x_189) ;  /* 0x0000006000017945 */ /* 0x000fe20003800000 */
[----:B------:R-:W-:-:S07]  /*9440*/  IMAD.MOV.U32 R7, RZ, RZ, -0x1 ;  /* 0xffffffffff077424 */ /* 0x000fce00078e00ff */
[----:B------:R-:W-:Y:S05]  /*9450*/  WARPSYNC.COLLECTIVE R7, `(.L_x_190) ;  /* 0x00000000070c7348 */ /* 0x000fea0003c00000 */
[----:B------:R-:W-:Y:S02]  /*9460*/  ELECT P1, UR62, PT ;  /* 0x00000000003e782f */ /* 0x000fe40003820000 */
[----:B------:R-:W-:Y:S01]  /*9470*/  MOV R7, UR62 ;  /* 0x0000003e00077c02 */ /* 0x000fe20008000f00 */
[----:B------:R-:W-:Y:S10]  /*9480*/  ENDCOLLECTIVE ;  /* 0x000000000000791b */ /* 0x000ff40003800000 */
.L_x_190:
[----:B------:R-:W-:Y:S05]  /*9490*/  BSYNC B1 ;  /* 0x0000000000017941 */ /* 0x000fea0003800000 */
.L_x_189:
[----:B------:R-:W-:Y:S05]  /*94a0*/  BRA `(.L_x_191) ;  /* 0xfffffff000687947 */ /* 0x000fea000383ffff */
.L_x_173:
[----:B-1----:R1:W2:Y:S02]  /*94b0*/  SYNCS.PHASECHK.TRANS64.TRYWAIT P1, [R19+URZ+0x18], R10 ;  /* 0x0000180a130075a7 */ /* 0x0022a4000802017f */
[----:B--2---:R-:W-:Y:S05]  /*94c0*/  @!P1 NANOSLEEP.SYNCS 0x989680 ;  /* 0x009896800000995d */ /* 0x004fea0003900000 */
[----:B------:R-:W2:Y:S02]  /*94d0*/  @!P1 SYNCS.PHASECHK.TRANS64 P1, [R19+URZ+0x18], R10 ;  /* 0x0000180a130095a7 */ /* 0x000ea4000802007f */
[----:B--2---:R-:W-:Y:S05]  /*94e0*/  @!P1 BRA `(.L_x_173) ;  /* 0xfffffffc00f09947 */ /* 0x004fea000383ffff */
[----:B------:R-:W-:Y:S05]  /*94f0*/  BRA `(.L_x_192) ;  /* 0xfffffff0009c7947 */ /* 0x000fea000383ffff */
.L_x_182:
[----:B------:R-:W-:Y:S01]  /*9500*/  BSSY B0, `(.L_x_193) ;  /* 0x0000006000007945 */ /* 0x000fe20003800000 */
[----:B------:R-:W-:-:S07]  /*9510*/  IMAD.MOV.U32 R7, RZ, RZ, -0x1 ;  /* 0xffffffffff077424 */ /* 0x000fce00078e00ff */
[----:B------:R-:W-:Y:S05]  /*9520*/  WARPSYNC.COLLECTIVE R7, `(.L_x_194) ;  /* 0x00000000070c7348 */ /* 0x000fea0003c00000 */
[----:B------:R-:W-:Y:S02]  /*9530*/  ELECT P1, UR62, PT ;  /* 0x00000000003e782f */ /* 0x000fe40003820000 */
[----:B------:R-:W-:Y:S01]  /*9540*/  MOV R7, UR62 ;  /* 0x0000003e00077c02 */ /* 0x000fe20008000f00 */
[----:B------:R-:W-:Y:S10]  /*9550*/  ENDCOLLECTIVE ;  /* 0x000000000000791b */ /* 0x000ff40003800000 */
.L_x_194:
[----:B------:R-:W-:Y:S05]  /*9560*/  BSYNC B0 ;  /* 0x0000000000007941 */ /* 0x000fea0003800000 */
.L_x_193:
[----:B------:R-:W-:Y:S01]  /*9570*/  PLOP3.LUT P0, PT, P1, PT, PT, 0x80, 0x0 ;  /* 0x000000000000781c */ /* 0x000fe20000f0f070 */
[----:B------:R-:W-:-:S12]  /*9580*/  BRA `(.L_x_195) ;  /* 0xfffffff800e87947 */ /* 0x000fd8000383ffff */
.L_x_186:
[----:B0-----:R0:W1:Y:S02]  /*9590*/  SYNCS.PHASECHK.TRANS64.TRYWAIT P0, [R4+URZ], R3 ;  /* 0x00000003040075a7 */ /* 0x001064000800017f */
[----:B-1----:R-:W-:Y:S05]  /*95a0*/  @!P0 NANOSLEEP.SYNCS 0x989680 ;  /* 0x009896800000895d */ /* 0x002fea0003900000 */
[----:B------:R-:W1:Y:S02]  /*95b0*/  @!P0 SYNCS.PHASECHK.TRANS64 P0, [R4+URZ], R3 ;  /* 0x00000003040085a7 */ /* 0x000e64000800007f */
[----:B-1----:R-:W-:Y:S05]  /*95c0*/  @!P0 BRA `(.L_x_186) ;  /* 0xfffffffc00f08947 */ /* 0x002fea000383ffff */
[----:B------:R-:W-:Y:S05]  /*95d0*/  BRA `(.L_x_196) ;  /* 0xfffffffc00287947 */ /* 0x000fea000383ffff */
.L_x_187:
[----:B0-----:R0:W1:Y:S02]  /*95e0*/  SYNCS.PHASECHK.TRANS64.TRYWAIT P0, [R6+URZ], R5 ;  /* 0x00000005060075a7 */ /* 0x001064000800017f */
[----:B-1----:R-:W-:Y:S05]  /*95f0*/  @!P0 NANOSLEEP.SYNCS 0x989680 ;  /* 0x009896800000895d */ /* 0x002fea0003900000 */
[----:B------:R-:W1:Y:S02]  /*9600*/  @!P0 SYNCS.PHASECHK.TRANS64 P0, [R6+URZ], R5 ;  /* 0x00000005060085a7 */ /* 0x000e64000800007f */
[----:B-1----:R-:W-:Y:S05]  /*9610*/  @!P0 BRA `(.L_x_187) ;  /* 0xfffffffc00f08947 */ /* 0x002fea000383ffff */
[----:B------:R-:W-:Y:S05]  /*9620*/  BRA `(.L_x_197) ;  /* 0xfffffffc00307947 */ /* 0x000fea000383ffff */
.L_x_198:
[----:B------:R-:W-:-:S00]  /*9630*/  BRA `(.L_x_198) ;  /* 0xfffffffc00fc7947 */ /* 0x000fc0000383ffff */
[----:B------:R-:W-:-:S00]  /*9640*/  NOP ;  /* 0x0000000000007918 */ /* 0x000fc00000000000 */
        /* <DEDUP_REMOVED lines=11> */
.L_x_199:


//--------------------- .nv.shared._ZN7cutlass13device_kernelINS_4gemm6kernel13GemmUniversalIN4cute5tupleIJiiiiEEENS1_10collective13CollectiveMmaINS1_37MainloopSm90TmaGmmaWarpSpecializedFP8ILi3ENS5_IJNS4_1CILi1EEESB_SB_EEENS1_35KernelTmaWarpSpecializedCooperativeEEENS5_IJNSA_ILi256EEENSA_ILi64EEESG_EEENS_12float_e5m2_tENS5_IJlSB_lEEESI_SJ_NS4_8TiledMMAINS4_8MMA_AtomIJNS4_4SM904GMMA30MMA_64x64x32_F32E5M2E5M2_SS_TNILNSN_7ScaleInE1ELSP_1EEEEEENS4_6LayoutINS5_IJNSA_ILi2EEESB_SB_EEENS5_IJSB_NSA_ILi0EEESV_EEEEENS5_IJNS4_10UnderscoreESY_SY_EEEEENS4_13SM90_TMA_LOADENS4_14ComposedLayoutINS4_7SwizzleILi2ELi4ELi3EEENS4_18smem_ptr_flag_bitsILi8EEENSS_INS5_IJNSA_ILi8EEESG_EEENS5_IJSG_SB_EEEEEEEvNS4_8identityES11_S1B_vS1C_EENS_8epilogue10collective6detail29Sm90TmaWarpSpecializedAdapterINS1F_15DefaultEpilogueISI_SJ_SJ_NS1E_6thread17LinearCombinationISI_Li1EffLNS1J_9ScaleType4KindE0ELNS_15FloatRoundStyleE2ESI_EENS1_15EpilogueDefaultEEEEEvvEEEEvNT_6ParamsE --------------------------
	.section	.nv.shared._ZN7cutlass13device_kernelINS_4gemm6kernel13GemmUniversalIN4cute5tupleIJiiiiEEENS1_10collective13CollectiveMmaINS1_37MainloopSm90TmaGmmaWarpSpecializedFP8ILi3ENS5_IJNS4_1CILi1EEESB_SB_EEENS1_35KernelTmaWarpSpecializedCooperativeEEENS5_IJNSA_ILi256EEENSA_ILi64EEESG_EEENS_12float_e5m2_tENS5_IJlSB_lEEESI_SJ_NS4_8TiledMMAINS4_8MMA_AtomIJNS4_4SM904GMMA30MMA_64x64x32_F32E5M2E5M2_SS_TNILNSN_7ScaleInE1ELSP_1EEEEEENS4_6LayoutINS5_IJNSA_ILi2EEESB_SB_EEENS5_IJSB_NSA_ILi0EEESV_EEEEENS5_IJNS4_10UnderscoreESY_SY_EEEEENS4_13SM90_TMA_LOADENS4_14ComposedLayoutINS4_7SwizzleILi2ELi4ELi3EEENS4_18smem_ptr_flag_bitsILi8EEENSS_INS5_IJNSA_ILi8EEESG_EEENS5_IJSG_SB_EEEEEEEvNS4_8identityES11_S1B_vS1C_EENS_8epilogue10collective6detail29Sm90TmaWarpSpecializedAdapterINS1F_15DefaultEpilogueISI_SJ_SJ_NS1E_6thread17LinearCombinationISI_Li1EffLNS1J_9ScaleType4KindE0ELNS_15FloatRoundStyleE2ESI_EENS1_15EpilogueDefaultEEEEEvvEEEEvNT_6ParamsE,"aw",@nobits
	.sectionflags	@""
	.align	16
	.zero		1024


//--------------------- .nv.shared.reserved.0     --------------------------
	.section	.nv.shared.reserved.0,"aw",@nobits
	.weak		__nv_reservedSMEM_offset_0_alias
	.size		__nv_reservedSMEM_offset_0_alias, 0, 0
	.other		__nv_reservedSMEM_offset_0_alias,@"STO_CUDA_RESERVED_SHARED STV_DEFAULT"
__nv_reservedSMEM_offset_0_alias:
	.zero		0


//--------------------- .nv.global                --------------------------
	.section	.nv.global,"aw",@nobits
.nv.global:
	.type		_ZN40_INTERNAL_f5b0374a_4_k_cu_6d0f1181_220024cute1_E,@object
	.size		_ZN40_INTERNAL_f5b0374a_4_k_cu_6d0f1181_220024cute1_E,(_ZN40_INTERNAL_f5b0374a_4_k_cu_6d0f1181_220024cuda3std3__45__cpo6cbeginE - _ZN40_INTERNAL_f5b0374a_4_k_cu_6d0f1181_220024cute1_E)
_ZN40_INTERNAL_f5b0374a_4_k_cu_6d0f1181_220024cute1_E:
	.zero		1
	.type		_ZN40_INTERNAL_f5b0374a_4_k_cu_6d0f1181_220024cuda3std3__45__cpo6cbeginE,@object
	.size		_ZN40_INTERNAL_f5b0374a_4_k_cu_6d0f1181_220024cuda3std3__45__cpo6cbeginE,(_ZN40_INTERNAL_f5b0374a_4_k_cu_6d0f1181_220024cuda3std3__48in_placeE - _ZN40_INTERNAL_f5b0374a_4_k_cu_6d0f1181_220024cuda3std3__45__cpo6cbeginE)
_ZN40_INTERNAL_f5b0374a_4_k_cu_6d0f1181_220024cuda3std3__45__cpo6cbeginE:
	.zero		1
	.type		_ZN40_INTERNAL_f5b0374a_4_k_cu_6d0f1181_220024cuda3std3__48in_placeE,@object
	.size		_ZN40_INTERNAL_f5b0374a_4_k_cu_6d0f1181_220024cuda3std3__48in_placeE,(_ZN40_INTERNAL_f5b0374a_4_k_cu_6d0f1181_220024cuda3std6ranges3__45__cpo9iter_moveE - _ZN40_INTERNAL_f5b0374a_4_k_cu_6d0f1181_220024cuda3std3__48in_placeE)
_ZN40_INTERNAL_f5b0374a_4_k_cu_6d0f1181_220024cuda3std3__48in_placeE:
	.zero		1
	.type		_ZN40_INTERNAL_f5b0374a_4_k_cu_6d0f1181_220024cuda3std6ranges3__45__cpo9iter_moveE,@object
	.size		_ZN40_INTERNAL_f5b0374a_4_k_cu_6d0f1181_220024cuda3std6ranges3__45__cpo9iter_moveE,(_ZN40_INTERNAL_f5b0374a_4_k_cu_6d0f1181_220024cuda3std3__45__cpo5beginE - _ZN40_INTERNAL_f5b0374a_4_k_cu_6d0f1181_220024cuda3std6ranges3__45__cpo9iter_moveE)
_ZN40_INTERNAL_f5b0374a_4_k_cu_6d0f1181_220024cuda3std6ranges3__45__cpo9iter_moveE:
	.zero		1
	.type		_ZN40_INTERNAL_f5b0374a_4_k_cu_6d0f1181_220024cuda3std3__45__cpo5beginE,@object
	.size		_ZN40_INTERNAL_f5b0374a_4_k_cu_6d0f1181_220024cuda3std3__45__cpo5beginE,(_ZN40_INTERNAL_f5b0374a_4_k_cu_6d0f1181_220024cuda3std3__442_GLOBAL__N__f5b0374a_4_k_cu_6d0f1181_220026ignoreE - _ZN40_INTERNAL_f5b0374a_4_k_cu_6d0f1181_220024cuda3std3__45__cpo5beginE)
_ZN40_INTERNAL_f5b0374a_4_k_cu_6d0f1181_220024cuda3std3__45__cpo5beginE:
	.zero		1
	.type		_ZN40_INTERNAL_f5b0374a_4_k_cu_6d0f1181_220024cuda3std3__442_GLOBAL__N__f5b0374a_4_k_cu_6d0f1181_220026ignoreE,@object
	.size		_ZN40_INTERNAL_f5b0374a_4_k_cu_6d0f1181_220024cuda3std3__442_GLOBAL__N__f5b0374a_4_k_cu_6d0f1181_220026ignoreE,(_ZN40_INTERNAL_f5b0374a_4_k_cu_6d0f1181_220024cute7productE - _ZN40_INTERNAL_f5b0374a_4_k_cu_6d0f1181_220024cuda3std3__442_GLOBAL__N__f5b0374a_4_k_cu_6d0f1181_220026ignoreE)
_ZN40_INTERNAL_f5b0374a_4_k_cu_6d0f1181_220024cuda3std3__442_GLOBAL__N__f5b0374a_4_k_cu_6d0f1181_220026ignoreE:
	.zero		1
	.type		_ZN40_INTERNAL_f5b0374a_4_k_cu_6d0f1181_220024cute7productE,@object
	.size		_ZN40_INTERNAL_f5b0374a_4_k_cu_6d0f1181_220024cute7productE,(_ZN40_INTERNAL_f5b0374a_4_k_cu_6d0f1181_220024cuda3std3__45__cpo3endE - _ZN40_INTERNAL_f5b0374a_4_k_cu_6d0f1181_220024cute7productE)
_ZN40_INTERNAL_f5b0374a_4_k_cu_6d0f1181_220024cute7productE:
	.zero		1
	.type		_ZN40_INTERNAL_f5b0374a_4_k_cu_6d0f1181_220024cuda3std3__45__cpo3endE,@object
	.size		_ZN40_INTERNAL_f5b0374a_4_k_cu_6d0f1181_220024cuda3std3__45__cpo3endE,(_ZN40_INTERNAL_f5b0374a_4_k_cu_6d0f1181_220024cuda3std3__419piecewise_constructE - _ZN40_INTERNAL_f5b0374a_4_k_cu_6d0f1181_220024cuda3std3__45__cpo3endE)
_ZN40_INTERNAL_f5b0374a_4_k_cu_6d0f1181_220024cuda3std3__45__cpo3endE:
	.zero		1
	.type		_ZN40_INTERNAL_f5b0374a_4_k_cu_6d0f1181_220024cuda3std3__419piecewise_constructE,@object
	.size		_ZN40_INTERNAL_f5b0374a_4_k_cu_6d0f1181_220024cuda3std3__419piecewise_constructE,(_ZN40_INTERNAL_f5b0374a_4_k_cu_6d0f1181_220024cuda3std3__45__cpo4cendE - _ZN40_INTERNAL_f5b0374a_4_k_cu_6d0f1181_220024cuda3std3__419piecewise_constructE)
_ZN40_INTERNAL_f5b0374a_4_k_cu_6d0f1181_220024cuda3std3__419piecewise_constructE:
	.zero		1
	.type		_ZN40_INTERNAL_f5b0374a_4_k_cu_6d0f1181_220024cuda3std3__45__cpo4cendE,@object
	.size		_ZN40_INTERNAL_f5b0374a_4_k_cu_6d0f1181_220024cuda3std3__45__cpo4cendE,(_ZN40_INTERNAL_f5b0374a_4_k_cu_6d0f1181_220024cuda3std6ranges3__45__cpo4swapE - _ZN40_INTERNAL_f5b0374a_4_k_cu_6d0f1181_220024cuda3std3__45__cpo4cendE)
_ZN40_INTERNAL_f5b0374a_4_k_cu_6d0f1181_220024cuda3std3__45__cpo4cendE:
	.zero		1
	.type		_ZN40_INTERNAL_f5b0374a_4_k_cu_6d0f1181_220024cuda3std6ranges3__45__cpo4swapE,@object
	.size		_ZN40_INTERNAL_f5b0374a_4_k_cu_6d0f1181_220024cuda3std6ranges3__45__cpo4swapE,(.L_7 - _ZN40_INTERNAL_f5b0374a_4_k_cu_6d0f1181_220024cuda3std6ranges3__45__cpo4swapE)
_ZN40_INTERNAL_f5b0374a_4_k_cu_6d0f1181_220024cuda3std6ranges3__45__cpo4swapE:
	.zero		1
.L_7:


//--------------------- .nv.constant0._ZN7cutlass13device_kernelINS_4gemm6kernel13GemmUniversalIN4cute5tupleIJiiiiEEENS1_10collective13CollectiveMmaINS1_37MainloopSm90TmaGmmaWarpSpecializedFP8ILi3ENS5_IJNS4_1CILi1EEESB_SB_EEENS1_35KernelTmaWarpSpecializedCooperativeEEENS5_IJNSA_ILi256EEENSA_ILi64EEESG_EEENS_12float_e5m2_tENS5_IJlSB_lEEESI_SJ_NS4_8TiledMMAINS4_8MMA_AtomIJNS4_4SM904GMMA30MMA_64x64x32_F32E5M2E5M2_SS_TNILNSN_7ScaleInE1ELSP_1EEEEEENS4_6LayoutINS5_IJNSA_ILi2EEESB_SB_EEENS5_IJSB_NSA_ILi0EEESV_EEEEENS5_IJNS4_10UnderscoreESY_SY_EEEEENS4_13SM90_TMA_LOADENS4_14ComposedLayoutINS4_7SwizzleILi2ELi4ELi3EEENS4_18smem_ptr_flag_bitsILi8EEENSS_INS5_IJNSA_ILi8EEESG_EEENS5_IJSG_SB_EEEEEEEvNS4_8identityES11_S1B_vS1C_EENS_8epilogue10collective6detail29Sm90TmaWarpSpecializedAdapterINS1F_15DefaultEpilogueISI_SJ_SJ_NS1E_6thread17LinearCombinationISI_Li1EffLNS1J_9ScaleType4KindE0ELNS_15FloatRoundStyleE2ESI_EENS1_15EpilogueDefaultEEEEEvvEEEEvNT_6ParamsE --------------------------
	.section	.nv.constant0._ZN7cutlass13device_kernelINS_4gemm6kernel13GemmUniversalIN4cute5tupleIJiiiiEEENS1_10collective13CollectiveMmaINS1_37MainloopSm90TmaGmmaWarpSpecializedFP8ILi3ENS5_IJNS4_1CILi1EEESB_SB_EEENS1_35KernelTmaWarpSpecializedCooperativeEEENS5_IJNSA_ILi256EEENSA_ILi64EEESG_EEENS_12float_e5m2_tENS5_IJlSB_lEEESI_SJ_NS4_8TiledMMAINS4_8MMA_AtomIJNS4_4SM904GMMA30MMA_64x64x32_F32E5M2E5M2_SS_TNILNSN_7ScaleInE1ELSP_1EEEEEENS4_6LayoutINS5_IJNSA_ILi2EEESB_SB_EEENS5_IJSB_NSA_ILi0EEESV_EEEEENS5_IJNS4_10UnderscoreESY_SY_EEEEENS4_13SM90_TMA_LOADENS4_14ComposedLayoutINS4_7SwizzleILi2ELi4ELi3EEENS4_18smem_ptr_flag_bitsILi8EEENSS_INS5_IJNSA_ILi8EEESG_EEENS5_IJSG_SB_EEEEEEEvNS4_8identityES11_S1B_vS1C_EENS_8epilogue10collective6detail29Sm90TmaWarpSpecializedAdapterINS1F_15DefaultEpilogueISI_SJ_SJ_NS1E_6thread17LinearCombinationISI_Li1EffLNS1J_9ScaleType4KindE0ELNS_15FloatRoundStyleE2ESI_EENS1_15EpilogueDefaultEEEEEvvEEEEvNT_6ParamsE,"a",@progbits
	.sectionflags	@""
	.align	4
.nv.constant0._ZN7cutlass13device_kernelINS_4gemm6kernel13GemmUniversalIN4cute5tupleIJiiiiEEENS1_10collective13CollectiveMmaINS1_37MainloopSm90TmaGmmaWarpSpecializedFP8ILi3ENS5_IJNS4_1CILi1EEESB_SB_EEENS1_35KernelTmaWarpSpecializedCooperativeEEENS5_IJNSA_ILi256EEENSA_ILi64EEESG_EEENS_12float_e5m2_tENS5_IJlSB_lEEESI_SJ_NS4_8TiledMMAINS4_8MMA_AtomIJNS4_4SM904GMMA30MMA_64x64x32_F32E5M2E5M2_SS_TNILNSN_7ScaleInE1ELSP_1EEEEEENS4_6LayoutINS5_IJNSA_ILi2EEESB_SB_EEENS5_IJSB_NSA_ILi0EEESV_EEEEENS5_IJNS4_10UnderscoreESY_SY_EEEEENS4_13SM90_TMA_LOADENS4_14ComposedLayoutINS4_7SwizzleILi2ELi4ELi3EEENS4_18smem_ptr_flag_bitsILi8EEENSS_INS5_IJNSA_ILi8EEESG_EEENS5_IJSG_SB_EEEEEEEvNS4_8identityES11_S1B_vS1C_EENS_8epilogue10collective6detail29Sm90TmaWarpSpecializedAdapterINS1F_15DefaultEpilogueISI_SJ_SJ_NS1E_6thread17LinearCombinationISI_Li1EffLNS1J_9ScaleType4KindE0ELNS_15FloatRoundStyleE2ESI_EENS1_15EpilogueDefaultEEEEEvvEEEEvNT_6ParamsE:
	.zero		1664


//--------------------- SYMBOLS --------------------------

	.type		.nv.reservedSmem.offset0,@object
	.size		.nv.reservedSmem.offset0,0x4
